// auto-generated by cutlass_sweep.gemm — config: {"arch": "sm_90", "cluster_m": 1, "cluster_n": 1, "cublas_kernel_name": "sm90_xmma_gemm_f16f16_f16f16_f16_nt_n_tilesize256x128x32_warpgroupsize1x1x1_execute_segment_k_off_kernel__5x_cublas", "dtype": "fp16", "dtype_b": "fp16", "dtype_c_cpp": "cutlass::half_t", "layout": "nt", "stages": 0, "tile_k": 32, "tile_m": 256, "tile_n": 128}
#include "cutlass/cutlass.h"
#include "cutlass/gemm/collective/collective_builder.hpp"
#include "cutlass/gemm/device/gemm_universal_adapter.h"
#include "cutlass/gemm/kernel/gemm_universal.hpp"
#include "cutlass/epilogue/collective/collective_builder.hpp"

using ElemA = cutlass::half_t;
using ElemB = cutlass::half_t;
using ElemCD = cutlass::half_t;
using Acc  = float;
using TileShape    = cute::Shape<cute::_256, cute::_128, cute::_32>;
using ClusterShape = cute::Shape<cute::_1, cute::_1, cute::_1>;

using CollectiveEpilogue = typename cutlass::epilogue::collective::CollectiveBuilder<
    cutlass::arch::Sm90, cutlass::arch::OpClassTensorOp,
    TileShape, ClusterShape,
    cutlass::epilogue::collective::EpilogueTileAuto,
    Acc, Acc,
    ElemCD, cutlass::layout::RowMajor, 128 / cutlass::sizeof_bits<ElemCD>::value,
    ElemCD, cutlass::layout::RowMajor, 128 / cutlass::sizeof_bits<ElemCD>::value,
    cutlass::epilogue::collective::EpilogueScheduleAuto
  >::CollectiveOp;

using CollectiveMainloop = typename cutlass::gemm::collective::CollectiveBuilder<
    cutlass::arch::Sm90, cutlass::arch::OpClassTensorOp,
    ElemA, cutlass::layout::RowMajor, 128 / cutlass::sizeof_bits<ElemA>::value,
    ElemB, cutlass::layout::ColumnMajor, 128 / cutlass::sizeof_bits<ElemB>::value,
    Acc,
    TileShape, ClusterShape,
    cutlass::gemm::collective::StageCountAutoCarveout<static_cast<int>(sizeof(typename CollectiveEpilogue::SharedStorage))>,
    cutlass::gemm::collective::KernelScheduleAuto
  >::CollectiveOp;

using GemmKernel = cutlass::gemm::kernel::GemmUniversal<
    cute::Shape<int,int,int,int>,
    CollectiveMainloop,
    CollectiveEpilogue
>;
using Gemm = cutlass::gemm::device::GemmUniversalAdapter<GemmKernel>;

// Force the device kernel symbol into the cubin without needing a host main.
auto* _anchor = &cutlass::device_kernel<GemmKernel>;


// ===== COMPILED SASS (sm_90a) =====

	.target	sm_90a

	.elftype	@"ET_EXEC"


//--------------------- .note.nv.tkinfo           --------------------------
	.section	.note.nv.tkinfo,"",@"SHT_NOTE"
	.sectionflags	@"SHF_NOTE_NV_TKINFO"
	.tkinfo
        /*0018*/ 	.word	0x00000002
        /*0030*/ 	.string	""
        /*0030*/ 	.string	"ptxas"
        /*0030*/ 	.string	"Cuda compilation tools, release 13.0, V13.0.88"
        /*0030*/ 	.string	"Build cuda_13.0.r13.0/compiler.36424714_0"
        /*0030*/ 	.string	"-arch sm_90a -m 64 "



//--------------------- .note.nv.cuinfo           --------------------------
	.section	.note.nv.cuinfo,"",@"SHT_NOTE"
	.sectionflags	@"SHF_NOTE_NV_CUINFO"
        /*0018*/ 	.short	0x0002
        /*001a*/ 	.short	0x005a
        /*001c*/ 	.short	0x0082
	.zero		2


//--------------------- .nv.info                  --------------------------
	.section	.nv.info,"",@"SHT_CUDA_INFO"
	.align	4


	//----- nvinfo : EIATTR_REGCOUNT
	.align		4
        /*0000*/ 	.byte	0x04, 0x2f
        /*0002*/ 	.short	(.L_15 - .L_14)
	.align		4
.L_14:
        /*0004*/ 	.word	index@(_ZN7cutlass13device_kernelINS_4gemm6kernel13GemmUniversalIN4cute5tupleIJiiiiEEENS1_10collective13CollectiveMmaINS1_34MainloopSm90TmaGmmaWarpSpecializedILi9ENS5_IJNS4_1CILi1EEESB_SB_EEENS1_35KernelTmaWarpSpecializedCooperativeEEENS5_IJNSA_ILi256EEENSA_ILi128EEENSA_ILi32EEEEEENS_6half_tENS5_IJlSB_lEEESJ_SK_NS4_8TiledMMAINS4_8MMA_AtomIJNS4_4SM904GMMA26MMA_64x128x16_F32F16F16_SSILNSO_5MajorE0ELSQ_0ELNSO_7ScaleInE1ELSR_1EEEEEENS4_6LayoutINS5_IJNSA_ILi2EEESB_SB_EEENS5_IJSB_NSA_ILi0EEESX_EEEEENS5_IJNS4_10UnderscoreES10_S10_EEEEENS4_13SM90_TMA_LOADENS4_14ComposedLayoutINS4_7SwizzleILi2ELi4ELi3EEENS4_18smem_ptr_flag_bitsILi16EEENSU_INS5_IJNSA_ILi8EEESH_EEENS5_IJSH_SB_EEEEEEEvNS4_8identityES13_S1D_vS1E_EENS_8epilogue10collective6detail29Sm90TmaWarpSpecializedAdapterINS1H_15DefaultEpilogueISJ_SK_SK_NS1G_6thread17LinearCombinationISJ_Li1EffLNS1L_9ScaleType4KindE0ELNS_15FloatRoundStyleE2ESJ_EENS1_15EpilogueDefaultEEEEEvvEEEEvNT_6ParamsE)
        /*0008*/ 	.word	0x000000a8


	//----- nvinfo : EIATTR_FRAME_SIZE
	.align		4
.L_15:
        /*000c*/ 	.byte	0x04, 0x11
        /*000e*/ 	.short	(.L_17 - .L_16)
	.align		4
.L_16:
        /*0010*/ 	.word	index@(_ZN7cutlass13device_kernelINS_4gemm6kernel13GemmUniversalIN4cute5tupleIJiiiiEEENS1_10collective13CollectiveMmaINS1_34MainloopSm90TmaGmmaWarpSpecializedILi9ENS5_IJNS4_1CILi1EEESB_SB_EEENS1_35KernelTmaWarpSpecializedCooperativeEEENS5_IJNSA_ILi256EEENSA_ILi128EEENSA_ILi32EEEEEENS_6half_tENS5_IJlSB_lEEESJ_SK_NS4_8TiledMMAINS4_8MMA_AtomIJNS4_4SM904GMMA26MMA_64x128x16_F32F16F16_SSILNSO_5MajorE0ELSQ_0ELNSO_7ScaleInE1ELSR_1EEEEEENS4_6LayoutINS5_IJNSA_ILi2EEESB_SB_EEENS5_IJSB_NSA_ILi0EEESX_EEEEENS5_IJNS4_10UnderscoreES10_S10_EEEEENS4_13SM90_TMA_LOADENS4_14ComposedLayoutINS4_7SwizzleILi2ELi4ELi3EEENS4_18smem_ptr_flag_bitsILi16EEENSU_INS5_IJNSA_ILi8EEESH_EEENS5_IJSH_SB_EEEEEEEvNS4_8identityES13_S1D_vS1E_EENS_8epilogue10collective6detail29Sm90TmaWarpSpecializedAdapterINS1H_15DefaultEpilogueISJ_SK_SK_NS1G_6thread17LinearCombinationISJ_Li1EffLNS1L_9ScaleType4KindE0ELNS_15FloatRoundStyleE2ESJ_EENS1_15EpilogueDefaultEEEEEvvEEEEvNT_6ParamsE)
        /*0014*/ 	.word	0x00000000


	//----- nvinfo : EIATTR_MIN_STACK_SIZE
	.align		4
.L_17:
        /*0018*/ 	.byte	0x04, 0x12
        /*001a*/ 	.short	(.L_19 - .L_18)
	.align		4
.L_18:
        /*001c*/ 	.word	index@(_ZN7cutlass13device_kernelINS_4gemm6kernel13GemmUniversalIN4cute5tupleIJiiiiEEENS1_10collective13CollectiveMmaINS1_34MainloopSm90TmaGmmaWarpSpecializedILi9ENS5_IJNS4_1CILi1EEESB_SB_EEENS1_35KernelTmaWarpSpecializedCooperativeEEENS5_IJNSA_ILi256EEENSA_ILi128EEENSA_ILi32EEEEEENS_6half_tENS5_IJlSB_lEEESJ_SK_NS4_8TiledMMAINS4_8MMA_AtomIJNS4_4SM904GMMA26MMA_64x128x16_F32F16F16_SSILNSO_5MajorE0ELSQ_0ELNSO_7ScaleInE1ELSR_1EEEEEENS4_6LayoutINS5_IJNSA_ILi2EEESB_SB_EEENS5_IJSB_NSA_ILi0EEESX_EEEEENS5_IJNS4_10UnderscoreES10_S10_EEEEENS4_13SM90_TMA_LOADENS4_14ComposedLayoutINS4_7SwizzleILi2ELi4ELi3EEENS4_18smem_ptr_flag_bitsILi16EEENSU_INS5_IJNSA_ILi8EEESH_EEENS5_IJSH_SB_EEEEEEEvNS4_8identityES13_S1D_vS1E_EENS_8epilogue10collective6detail29Sm90TmaWarpSpecializedAdapterINS1H_15DefaultEpilogueISJ_SK_SK_NS1G_6thread17LinearCombinationISJ_Li1EffLNS1L_9ScaleType4KindE0ELNS_15FloatRoundStyleE2ESJ_EENS1_15EpilogueDefaultEEEEEvvEEEEvNT_6ParamsE)
        /*0020*/ 	.word	0x00000000
.L_19:


//--------------------- .nv.compat                --------------------------
	.section	.nv.compat,"",@"SHT_CUDA_COMPAT_INFO"
	.align	4
        /*0000*/ 	.byte	0x02, 0x09, 0x01, 0x00, 0x02, 0x02, 0x04, 0x00, 0x02, 0x05, 0x05, 0x00, 0x03, 0x07, 0x01, 0x01
        /*0010*/ 	.byte	0x02, 0x03, 0x01, 0x00, 0x02, 0x06, 0x01, 0x00, 0x04, 0x0b, 0x08, 0x00, 0x00, 0x00, 0x00, 0x00
        /*0020*/ 	.byte	0x00, 0x00, 0x00, 0x00


//--------------------- .nv.info._ZN7cutlass13device_kernelINS_4gemm6kernel13GemmUniversalIN4cute5tupleIJiiiiEEENS1_10collective13CollectiveMmaINS1_34MainloopSm90TmaGmmaWarpSpecializedILi9ENS5_IJNS4_1CILi1EEESB_SB_EEENS1_35KernelTmaWarpSpecializedCooperativeEEENS5_IJNSA_ILi256EEENSA_ILi128EEENSA_ILi32EEEEEENS_6half_tENS5_IJlSB_lEEESJ_SK_NS4_8TiledMMAINS4_8MMA_AtomIJNS4_4SM904GMMA26MMA_64x128x16_F32F16F16_SSILNSO_5MajorE0ELSQ_0ELNSO_7ScaleInE1ELSR_1EEEEEENS4_6LayoutINS5_IJNSA_ILi2EEESB_SB_EEENS5_IJSB_NSA_ILi0EEESX_EEEEENS5_IJNS4_10UnderscoreES10_S10_EEEEENS4_13SM90_TMA_LOADENS4_14ComposedLayoutINS4_7SwizzleILi2ELi4ELi3EEENS4_18smem_ptr_flag_bitsILi16EEENSU_INS5_IJNSA_ILi8EEESH_EEENS5_IJSH_SB_EEEEEEEvNS4_8identityES13_S1D_vS1E_EENS_8epilogue10collective6detail29Sm90TmaWarpSpecializedAdapterINS1H_15DefaultEpilogueISJ_SK_SK_NS1G_6thread17LinearCombinationISJ_Li1EffLNS1L_9ScaleType4KindE0ELNS_15FloatRoundStyleE2ESJ_EENS1_15EpilogueDefaultEEEEEvvEEEEvNT_6ParamsE --------------------------
	.section	.nv.info._ZN7cutlass13device_kernelINS_4gemm6kernel13GemmUniversalIN4cute5tupleIJiiiiEEENS1_10collective13CollectiveMmaINS1_34MainloopSm90TmaGmmaWarpSpecializedILi9ENS5_IJNS4_1CILi1EEESB_SB_EEENS1_35KernelTmaWarpSpecializedCooperativeEEENS5_IJNSA_ILi256EEENSA_ILi128EEENSA_ILi32EEEEEENS_6half_tENS5_IJlSB_lEEESJ_SK_NS4_8TiledMMAINS4_8MMA_AtomIJNS4_4SM904GMMA26MMA_64x128x16_F32F16F16_SSILNSO_5MajorE0ELSQ_0ELNSO_7ScaleInE1ELSR_1EEEEEENS4_6LayoutINS5_IJNSA_ILi2EEESB_SB_EEENS5_IJSB_NSA_ILi0EEESX_EEEEENS5_IJNS4_10UnderscoreES10_S10_EEEEENS4_13SM90_TMA_LOADENS4_14ComposedLayoutINS4_7SwizzleILi2ELi4ELi3EEENS4_18smem_ptr_flag_bitsILi16EEENSU_INS5_IJNSA_ILi8EEESH_EEENS5_IJSH_SB_EEEEEEEvNS4_8identityES13_S1D_vS1E_EENS_8epilogue10collective6detail29Sm90TmaWarpSpecializedAdapterINS1H_15DefaultEpilogueISJ_SK_SK_NS1G_6thread17LinearCombinationISJ_Li1EffLNS1L_9ScaleType4KindE0ELNS_15FloatRoundStyleE2ESJ_EENS1_15EpilogueDefaultEEEEEvvEEEEvNT_6ParamsE,"",@"SHT_CUDA_INFO"
	.sectionflags	@""
	.align	4


	//----- nvinfo : EIATTR_CUDA_API_VERSION
	.align		4
        /*0000*/ 	.byte	0x04, 0x37
        /*0002*/ 	.short	(.L_21 - .L_20)
.L_20:
        /*0004*/ 	.word	0x00000082


	//----- nvinfo : EIATTR_KPARAM_INFO
	.align		4
.L_21:
        /*0008*/ 	.byte	0x04, 0x17
        /*000a*/ 	.short	(.L_23 - .L_22)
.L_22:
        /*000c*/ 	.word	0x00000000
        /*0010*/ 	.short	0x0000
        /*0012*/ 	.short	0x0070
        /*0014*/ 	.byte	0x00, 0xf0, 0x01, 0x10


	//----- nvinfo : EIATTR_SPARSE_MMA_MASK
	.align		4
.L_23:
        /*0018*/ 	.byte	0x03, 0x50
        /*001a*/ 	.short	0x0000


	//----- nvinfo : EIATTR_MAXREG_COUNT
	.align		4
        /*001c*/ 	.byte	0x03, 0x1b
        /*001e*/ 	.short	0x00a8


	//----- nvinfo : EIATTR_NUM_BARRIERS
	.align		4
        /*0020*/ 	.byte	0x02, 0x4c
        /*0022*/ 	.byte	0x01
	.zero		1


	//----- nvinfo : EIATTR_EXTERNS
	.align		4
        /*0024*/ 	.byte	0x04, 0x0f
        /*0026*/ 	.short	(.L_25 - .L_24)


	//   ....[0]....
	.align		4
.L_24:
        /*0028*/ 	.word	index@(__assertfail)


	//----- nvinfo : EIATTR_MERCURY_ISA_VERSION
	.align		4
.L_25:
        /*002c*/ 	.byte	0x03, 0x5f
        /*002e*/ 	.short	0x0101


	//----- nvinfo : EIATTR_INT_WARP_WIDE_INSTR_OFFSETS
	.align		4
        /*0030*/ 	.byte	0x04, 0x31
        /*0032*/ 	.short	(.L_27 - .L_26)


	//   ....[0]....
.L_26:
        /*0034*/ 	.word	0x00000480


	//   ....[1]....
        /*0038*/ 	.word	0x000004b0


	//   ....[2]....
        /*003c*/ 	.word	0x00000590


	//----- nvinfo : EIATTR_COOP_GROUP_MASK_REGIDS
	.align		4
.L_27:
        /*0040*/ 	.byte	0x04, 0x29
        /*0042*/ 	.short	(.L_29 - .L_28)


	//   ....[0]....
.L_28:
        /*0044*/ 	.word	0xffffffff


	//   ....[1]....
        /*0048*/ 	.word	0xffffffff


	//   ....[2]....
        /*004c*/ 	.word	0xffffffff


	//   ....[3]....
        /*0050*/ 	.word	0xffffffff


	//   ....[4]....
        /*0054*/ 	.word	0xffffffff


	//----- nvinfo : EIATTR_COOP_GROUP_INSTR_OFFSETS
	.align		4
.L_29:
        /*0058*/ 	.byte	0x04, 0x28
        /*005a*/ 	.short	(.L_31 - .L_30)


	//   ....[0]....
.L_30:
        /*005c*/ 	.word	0x00000060


	//   ....[1]....
        /*0060*/ 	.word	0x00000070


	//   ....[2]....
        /*0064*/ 	.word	0x00000130


	//   ....[3]....
        /*0068*/ 	.word	0x00000390


	//   ....[4]....
        /*006c*/ 	.word	0x00001040


	//----- nvinfo : EIATTR_REG_RECONFIG
	.align		4
.L_31:
        /*0070*/ 	.byte	0x01, 0x54
	.zero		2


	//----- nvinfo : EIATTR_SYSCALL_OFFSETS
	.align		4
        /*0074*/ 	.byte	0x04, 0x46
        /*0076*/ 	.short	(.L_33 - .L_32)


	//   ....[0]....
.L_32:
        /*0078*/ 	.word	0x00001200


	//----- nvinfo : EIATTR_MBARRIER_INSTR_OFFSETS
	.align		4
.L_33:
        /*007c*/ 	.byte	0x04, 0x39
        /*007e*/ 	.short	(.L_35 - .L_34)


	//   ....[0]....
.L_34:
        /*0080*/ 	.word	0x00000250
        /*0084*/ 	.word	0x000000ff
        /*0088*/ 	.word	0x00000000
        /*008c*/ 	.short	0x0100
        /*008e*/ 	.byte	0x08
	.zero		1


	//   ....[1]....
        /*0090*/ 	.word	0x00000260
        /*0094*/ 	.word	0x000000ff
        /*0098*/ 	.word	0x00000048
        /*009c*/ 	.short	0x0100
        /*009e*/ 	.byte	0x08
	.zero		1


	//   ....[2]....
        /*00a0*/ 	.word	0x00000270
        /*00a4*/ 	.word	0x000000ff
        /*00a8*/ 	.word	0x00000008
        /*00ac*/ 	.short	0x0100
        /*00ae*/ 	.byte	0x08
	.zero		1


	//   ....[3]....
        /*00b0*/ 	.word	0x00000280
        /*00b4*/ 	.word	0x000000ff
        /*00b8*/ 	.word	0x00000050
        /*00bc*/ 	.short	0x0100
        /*00be*/ 	.byte	0x08
	.zero		1


	//   ....[4]....
        /*00c0*/ 	.word	0x00000290
        /*00c4*/ 	.word	0x000000ff
        /*00c8*/ 	.word	0x00000010
        /*00cc*/ 	.short	0x0100
        /*00ce*/ 	.byte	0x08
	.zero		1


	//   ....[5]....
        /*00d0*/ 	.word	0x000002a0
        /*00d4*/ 	.word	0x000000ff
        /*00d8*/ 	.word	0x00000058
        /*00dc*/ 	.short	0x0100
        /*00de*/ 	.byte	0x08
	.zero		1


	//   ....[6]....
        /*00e0*/ 	.word	0x000002b0
        /*00e4*/ 	.word	0x000000ff
        /*00e8*/ 	.word	0x00000018
        /*00ec*/ 	.short	0x0100
        /*00ee*/ 	.byte	0x08
	.zero		1


	//   ....[7]....
        /*00f0*/ 	.word	0x000002c0
        /*00f4*/ 	.word	0x000000ff
        /*00f8*/ 	.word	0x00000060
        /*00fc*/ 	.short	0x0100
        /*00fe*/ 	.byte	0x08
	.zero		1


	//   ....[8]....
        /*0100*/ 	.word	0x000002d0
        /*0104*/ 	.word	0x000000ff
        /*0108*/ 	.word	0x00000020
        /*010c*/ 	.short	0x0100
        /*010e*/ 	.byte	0x08
	.zero		1


	//   ....[9]....
        /*0110*/ 	.word	0x000002e0
        /*0114*/ 	.word	0x000000ff
        /*0118*/ 	.word	0x00000068
        /*011c*/ 	.short	0x0100
        /*011e*/ 	.byte	0x08
	.zero		1


	//   ....[10]....
        /*0120*/ 	.word	0x000002f0
        /*0124*/ 	.word	0x000000ff
        /*0128*/ 	.word	0x00000028
        /*012c*/ 	.short	0x0100
        /*012e*/ 	.byte	0x08
	.zero		1


	//   ....[11]....
        /*0130*/ 	.word	0x00000300
        /*0134*/ 	.word	0x000000ff
        /*0138*/ 	.word	0x00000070
        /*013c*/ 	.short	0x0100
        /*013e*/ 	.byte	0x08
	.zero		1


	//   ....[12]....
        /*0140*/ 	.word	0x00000310
        /*0144*/ 	.word	0x000000ff
        /*0148*/ 	.word	0x00000030
        /*014c*/ 	.short	0x0100
        /*014e*/ 	.byte	0x08
	.zero		1


	//   ....[13]....
        /*0150*/ 	.word	0x00000320
        /*0154*/ 	.word	0x000000ff
        /*0158*/ 	.word	0x00000078
        /*015c*/ 	.short	0x0100
        /*015e*/ 	.byte	0x08
	.zero		1


	//   ....[14]....
        /*0160*/ 	.word	0x00000330
        /*0164*/ 	.word	0x000000ff
        /*0168*/ 	.word	0x00000038
        /*016c*/ 	.short	0x0100
        /*016e*/ 	.byte	0x08
	.zero		1


	//   ....[15]....
        /*0170*/ 	.word	0x00000340
        /*0174*/ 	.word	0x000000ff
        /*0178*/ 	.word	0x00000080
        /*017c*/ 	.short	0x0100
        /*017e*/ 	.byte	0x08
	.zero		1


	//   ....[16]....
        /*0180*/ 	.word	0x00000350
        /*0184*/ 	.word	0x000000ff
        /*0188*/ 	.word	0x00000040
        /*018c*/ 	.short	0x0100
        /*018e*/ 	.byte	0x08
	.zero		1


	//   ....[17]....
        /*0190*/ 	.word	0x00000360
        /*0194*/ 	.word	0x000000ff
        /*0198*/ 	.word	0x00000088
        /*019c*/ 	.short	0x0100
        /*019e*/ 	.byte	0x08
	.zero		1


	//   ....[18]....
        /*01a0*/ 	.word	0x00000600
        /*01a4*/ 	.word	0x000000ff
        /*01a8*/ 	.word	0x000000a0
        /*01ac*/ 	.short	0x0100
        /*01ae*/ 	.byte	0x06
	.zero		1


	//   ....[19]....
        /*01b0*/ 	.word	0x00000660
        /*01b4*/ 	.word	0x000000ff
        /*01b8*/ 	.word	0x000000a8
        /*01bc*/ 	.short	0x0100
        /*01be*/ 	.byte	0x06
	.zero		1


	//   ....[20]....
        /*01c0*/ 	.word	0x00001280
        /*01c4*/ 	.word	0x00000003
        /*01c8*/ 	.word	0x00000000
        /*01cc*/ 	.short	0x010a
        /*01ce*/ 	.byte	0x3f
	.zero		1


	//   ....[21]....
        /*01d0*/ 	.word	0x000012c0
        /*01d4*/ 	.word	0x00000003
        /*01d8*/ 	.word	0x00000000
        /*01dc*/ 	.short	0x010a
        /*01de*/ 	.byte	0x3f
	.zero		1


	//   ....[22]....
        /*01e0*/ 	.word	0x00001620
        /*01e4*/ 	.word	0x000000ff
        /*01e8*/ 	.word	0x00000000
        /*01ec*/ 	.short	0x010a
        /*01ee*/ 	.byte	0x08
	.zero		1


	//   ....[23]....
        /*01f0*/ 	.word	0x00001660
        /*01f4*/ 	.word	0x000000ff
        /*01f8*/ 	.word	0x00000000
        /*01fc*/ 	.short	0x010a
        /*01fe*/ 	.byte	0x08
	.zero		1


	//   ....[24]....
        /*0200*/ 	.word	0x00001880
        /*0204*/ 	.word	0x000000ff
        /*0208*/ 	.word	0x00000000
        /*020c*/ 	.short	0x0101
        /*020e*/ 	.byte	0x08
	.zero		1


	//   ....[25]....
        /*0210*/ 	.word	0x00001a80
        /*0214*/ 	.word	0x000000ff
        /*0218*/ 	.word	0x00000000
        /*021c*/ 	.short	0x0101
        /*021e*/ 	.byte	0x06
	.zero		1


	//   ....[26]....
        /*0220*/ 	.word	0x0000b330
        /*0224*/ 	.word	0x0000000e
        /*0228*/ 	.word	0x00000048
        /*022c*/ 	.short	0x010a
        /*022e*/ 	.byte	0x3f
	.zero		1


	//   ....[27]....
        /*0230*/ 	.word	0x0000b6b0
        /*0234*/ 	.word	0x00000006
        /*0238*/ 	.word	0x000000a8
        /*023c*/ 	.short	0x0101
        /*023e*/ 	.byte	0x3f
	.zero		1


	//   ....[28]....
        /*0240*/ 	.word	0x0000bde0
        /*0244*/ 	.word	0x00000007
        /*0248*/ 	.word	0x00000000
        /*024c*/ 	.short	0x010a
        /*024e*/ 	.byte	0x3f
	.zero		1


	//   ....[29]....
        /*0250*/ 	.word	0x0000be60
        /*0254*/ 	.word	0x00000009
        /*0258*/ 	.word	0x00000000
        /*025c*/ 	.short	0x010a
        /*025e*/ 	.byte	0x3f
	.zero		1


	//   ....[30]....
        /*0260*/ 	.word	0x0000bef0
        /*0264*/ 	.word	0x00000006
        /*0268*/ 	.word	0x00000000
        /*026c*/ 	.short	0x010a
        /*026e*/ 	.byte	0x3f
	.zero		1


	//   ....[31]....
        /*0270*/ 	.word	0x0000bf80
        /*0274*/ 	.word	0x00000009
        /*0278*/ 	.word	0x00000000
        /*027c*/ 	.short	0x010a
        /*027e*/ 	.byte	0x3f
	.zero		1


	//   ....[32]....
        /*0280*/ 	.word	0x0000c010
        /*0284*/ 	.word	0x00000006
        /*0288*/ 	.word	0x00000000
        /*028c*/ 	.short	0x010a
        /*028e*/ 	.byte	0x3f
	.zero		1


	//   ....[33]....
        /*0290*/ 	.word	0x0000c0a0
        /*0294*/ 	.word	0x00000009
        /*0298*/ 	.word	0x00000000
        /*029c*/ 	.short	0x010a
        /*029e*/ 	.byte	0x3f
	.zero		1


	//   ....[34]....
        /*02a0*/ 	.word	0x0000c130
        /*02a4*/ 	.word	0x00000006
        /*02a8*/ 	.word	0x00000000
        /*02ac*/ 	.short	0x010a
        /*02ae*/ 	.byte	0x3f
	.zero		1


	//   ....[35]....
        /*02b0*/ 	.word	0x0000c1c0
        /*02b4*/ 	.word	0x00000009
        /*02b8*/ 	.word	0x00000000
        /*02bc*/ 	.short	0x010a
        /*02be*/ 	.byte	0x3f
	.zero		1


	//   ....[36]....
        /*02c0*/ 	.word	0x0000c250
        /*02c4*/ 	.word	0x00000003
        /*02c8*/ 	.word	0x00000000
        /*02cc*/ 	.short	0x010a
        /*02ce*/ 	.byte	0x3f
	.zero		1


	//   ....[37]....
        /*02d0*/ 	.word	0x0000c2b0
        /*02d4*/ 	.word	0x00000003
        /*02d8*/ 	.word	0x00000000
        /*02dc*/ 	.short	0x010a
        /*02de*/ 	.byte	0x3f
	.zero		1


	//   ....[38]....
        /*02e0*/ 	.word	0x0000c310
        /*02e4*/ 	.word	0x00000004
        /*02e8*/ 	.word	0x00000000
        /*02ec*/ 	.short	0x010a
        /*02ee*/ 	.byte	0x3f
	.zero		1


	//   ....[39]....
        /*02f0*/ 	.word	0x0000c3e0
        /*02f4*/ 	.word	0x0000000e
        /*02f8*/ 	.word	0x00000048
        /*02fc*/ 	.short	0x010a
        /*02fe*/ 	.byte	0x3f
	.zero		1


	//   ....[40]....
        /*0300*/ 	.word	0x0000c4b0
        /*0304*/ 	.word	0x00000007
        /*0308*/ 	.word	0x00000000
        /*030c*/ 	.short	0x010a
        /*030e*/ 	.byte	0x3f
	.zero		1


	//   ....[41]....
        /*0310*/ 	.word	0x0000c500
        /*0314*/ 	.word	0x00000009
        /*0318*/ 	.word	0x00000000
        /*031c*/ 	.short	0x010a
        /*031e*/ 	.byte	0x3f
	.zero		1


	//   ....[42]....
        /*0320*/ 	.word	0x0000c550
        /*0324*/ 	.word	0x00000006
        /*0328*/ 	.word	0x00000000
        /*032c*/ 	.short	0x010a
        /*032e*/ 	.byte	0x3f
	.zero		1


	//   ....[43]....
        /*0330*/ 	.word	0x0000c5a0
        /*0334*/ 	.word	0x00000009
        /*0338*/ 	.word	0x00000000
        /*033c*/ 	.short	0x010a
        /*033e*/ 	.byte	0x3f
	.zero		1


	//   ....[44]....
        /*0340*/ 	.word	0x0000c5f0
        /*0344*/ 	.word	0x00000006
        /*0348*/ 	.word	0x00000000
        /*034c*/ 	.short	0x010a
        /*034e*/ 	.byte	0x3f
	.zero		1


	//   ....[45]....
        /*0350*/ 	.word	0x0000c640
        /*0354*/ 	.word	0x00000009
        /*0358*/ 	.word	0x00000000
        /*035c*/ 	.short	0x010a
        /*035e*/ 	.byte	0x3f
	.zero		1


	//   ....[46]....
        /*0360*/ 	.word	0x0000c690
        /*0364*/ 	.word	0x00000006
        /*0368*/ 	.word	0x00000000
        /*036c*/ 	.short	0x010a
        /*036e*/ 	.byte	0x3f
	.zero		1


	//   ....[47]....
        /*0370*/ 	.word	0x0000c6e0
        /*0374*/ 	.word	0x00000009
        /*0378*/ 	.word	0x00000000
        /*037c*/ 	.short	0x010a
        /*037e*/ 	.byte	0x3f
	.zero		1


	//----- nvinfo : EIATTR_NUM_MBARRIERS
	.align		4
.L_35:
        /*0380*/ 	.byte	0x03, 0x38
        /*0382*/ 	.short	0x0014


	//----- nvinfo : EIATTR_EXIT_INSTR_OFFSETS
	.align		4
        /*0384*/ 	.byte	0x04, 0x1c
        /*0386*/ 	.short	(.L_37 - .L_36)


	//   ....[0]....
.L_36:
        /*0388*/ 	.word	0x000006b0


	//   ....[1]....
        /*038c*/ 	.word	0x00000f70


	//   ....[2]....
        /*0390*/ 	.word	0x0000a9a0


	//   ....[3]....
        /*0394*/ 	.word	0x0000afd0


	//   ....[4]....
        /*0398*/ 	.word	0x0000c2a0


	//----- nvinfo : EIATTR_MAX_THREADS
	.align		4
.L_37:
        /*039c*/ 	.byte	0x04, 0x05
        /*039e*/ 	.short	(.L_39 - .L_38)
.L_38:
        /*03a0*/ 	.word	0x00000180
        /*03a4*/ 	.word	0x00000001
        /*03a8*/ 	.word	0x00000001


	//----- nvinfo : EIATTR_CRS_STACK_SIZE
	.align		4
.L_39:
        /*03ac*/ 	.byte	0x04, 0x1e
        /*03ae*/ 	.short	(.L_41 - .L_40)
.L_40:
        /*03b0*/ 	.word	0x00000000


	//----- nvinfo : EIATTR_CBANK_PARAM_SIZE
	.align		4
.L_41:
        /*03b4*/ 	.byte	0x03, 0x19
        /*03b6*/ 	.short	0x0470


	//----- nvinfo : EIATTR_PARAM_CBANK
	.align		4
        /*03b8*/ 	.byte	0x04, 0x0a
        /*03ba*/ 	.short	(.L_43 - .L_42)
	.align		4
.L_42:
        /*03bc*/ 	.word	index@(.nv.constant0._ZN7cutlass13device_kernelINS_4gemm6kernel13GemmUniversalIN4cute5tupleIJiiiiEEENS1_10collective13CollectiveMmaINS1_34MainloopSm90TmaGmmaWarpSpecializedILi9ENS5_IJNS4_1CILi1EEESB_SB_EEENS1_35KernelTmaWarpSpecializedCooperativeEEENS5_IJNSA_ILi256EEENSA_ILi128EEENSA_ILi32EEEEEENS_6half_tENS5_IJlSB_lEEESJ_SK_NS4_8TiledMMAINS4_8MMA_AtomIJNS4_4SM904GMMA26MMA_64x128x16_F32F16F16_SSILNSO_5MajorE0ELSQ_0ELNSO_7ScaleInE1ELSR_1EEEEEENS4_6LayoutINS5_IJNSA_ILi2EEESB_SB_EEENS5_IJSB_NSA_ILi0EEESX_EEEEENS5_IJNS4_10UnderscoreES10_S10_EEEEENS4_13SM90_TMA_LOADENS4_14ComposedLayoutINS4_7SwizzleILi2ELi4ELi3EEENS4_18smem_ptr_flag_bitsILi16EEENSU_INS5_IJNSA_ILi8EEESH_EEENS5_IJSH_SB_EEEEEEEvNS4_8identityES13_S1D_vS1E_EENS_8epilogue10collective6detail29Sm90TmaWarpSpecializedAdapterINS1H_15DefaultEpilogueISJ_SK_SK_NS1G_6thread17LinearCombinationISJ_Li1EffLNS1L_9ScaleType4KindE0ELNS_15FloatRoundStyleE2ESJ_EENS1_15EpilogueDefaultEEEEEvvEEEEvNT_6ParamsE)
        /*03c0*/ 	.short	0x0210
        /*03c2*/ 	.short	0x0470


	//----- nvinfo : EIATTR_SW_WAR
	.align		4
.L_43:
        /*03c4*/ 	.byte	0x04, 0x36
        /*03c6*/ 	.short	(.L_45 - .L_44)
.L_44:
        /*03c8*/ 	.word	0x00000008
.L_45:


//--------------------- .nv.callgraph             --------------------------
	.section	.nv.callgraph,"",@"SHT_CUDA_CALLGRAPH"
	.align	4
	.sectionentsize	8
	.align		4
        /*0000*/ 	.word	0x00000000
	.align		4
        /*0004*/ 	.word	0xffffffff
	.align		4
        /*0008*/ 	.word	index@(_ZN7cutlass13device_kernelINS_4gemm6kernel13GemmUniversalIN4cute5tupleIJiiiiEEENS1_10collective13CollectiveMmaINS1_34MainloopSm90TmaGmmaWarpSpecializedILi9ENS5_IJNS4_1CILi1EEESB_SB_EEENS1_35KernelTmaWarpSpecializedCooperativeEEENS5_IJNSA_ILi256EEENSA_ILi128EEENSA_ILi32EEEEEENS_6half_tENS5_IJlSB_lEEESJ_SK_NS4_8TiledMMAINS4_8MMA_AtomIJNS4_4SM904GMMA26MMA_64x128x16_F32F16F16_SSILNSO_5MajorE0ELSQ_0ELNSO_7ScaleInE1ELSR_1EEEEEENS4_6LayoutINS5_IJNSA_ILi2EEESB_SB_EEENS5_IJSB_NSA_ILi0EEESX_EEEEENS5_IJNS4_10UnderscoreES10_S10_EEEEENS4_13SM90_TMA_LOADENS4_14ComposedLayoutINS4_7SwizzleILi2ELi4ELi3EEENS4_18smem_ptr_flag_bitsILi16EEENSU_INS5_IJNSA_ILi8EEESH_EEENS5_IJSH_SB_EEEEEEEvNS4_8identityES13_S1D_vS1E_EENS_8epilogue10collective6detail29Sm90TmaWarpSpecializedAdapterINS1H_15DefaultEpilogueISJ_SK_SK_NS1G_6thread17LinearCombinationISJ_Li1EffLNS1L_9ScaleType4KindE0ELNS_15FloatRoundStyleE2ESJ_EENS1_15EpilogueDefaultEEEEEvvEEEEvNT_6ParamsE)
	.align		4
        /*000c*/ 	.word	index@(__assertfail)
	.align		4
        /*0010*/ 	.word	0x00000000
	.align		4
        /*0014*/ 	.word	0xfffffffe
	.align		4
        /*0018*/ 	.word	0x00000000
	.align		4
        /*001c*/ 	.word	0xfffffffd
	.align		4
        /*0020*/ 	.word	0x00000000
	.align		4
        /*0024*/ 	.word	0xfffffffc


//--------------------- .nv.constant4             --------------------------
	.section	.nv.constant4,"a",@progbits
	.align	8
	.align		8
.nv.constant4:
        /*0000*/ 	.dword	__assertfail
	.align		8
        /*0008*/ 	.dword	__unnamed_1
	.align		8
        /*0010*/ 	.dword	_ZN39_INTERNAL_248587cf_4_k_cu_4044ad5b_29374cuda3std3__45__cpo5beginE
	.align		8
        /*0018*/ 	.dword	_ZN39_INTERNAL_248587cf_4_k_cu_4044ad5b_29374cuda3std3__45__cpo3endE
	.align		8
        /*0020*/ 	.dword	_ZN39_INTERNAL_248587cf_4_k_cu_4044ad5b_29374cuda3std3__45__cpo6cbeginE
	.align		8
        /*0028*/ 	.dword	_ZN39_INTERNAL_248587cf_4_k_cu_4044ad5b_29374cuda3std3__45__cpo4cendE
	.align		8
        /*0030*/ 	.dword	_ZN39_INTERNAL_248587cf_4_k_cu_4044ad5b_29374cuda3std3__441_GLOBAL__N__248587cf_4_k_cu_4044ad5b_29376ignoreE
	.align		8
        /*0038*/ 	.dword	_ZN39_INTERNAL_248587cf_4_k_cu_4044ad5b_29374cuda3std3__419piecewise_constructE
	.align		8
        /*0040*/ 	.dword	_ZN39_INTERNAL_248587cf_4_k_cu_4044ad5b_29374cuda3std3__48in_placeE
	.align		8
        /*0048*/ 	.dword	_ZN39_INTERNAL_248587cf_4_k_cu_4044ad5b_29374cuda3std6ranges3__45__cpo4swapE
	.align		8
        /*0050*/ 	.dword	_ZN39_INTERNAL_248587cf_4_k_cu_4044ad5b_29374cuda3std6ranges3__45__cpo9iter_moveE
	.align		8
        /*0058*/ 	.dword	_ZN39_INTERNAL_248587cf_4_k_cu_4044ad5b_29374cute7productE
	.align		8
        /*0060*/ 	.dword	_ZN39_INTERNAL_248587cf_4_k_cu_4044ad5b_29374cute1_E
	.align		8
        /*0068*/ 	.dword	$str$22
	.align		8
        /*0070*/ 	.dword	$str$23


//--------------------- .text._ZN7cutlass13device_kernelINS_4gemm6kernel13GemmUniversalIN4cute5tupleIJiiiiEEENS1_10collective13CollectiveMmaINS1_34MainloopSm90TmaGmmaWarpSpecializedILi9ENS5_IJNS4_1CILi1EEESB_SB_EEENS1_35KernelTmaWarpSpecializedCooperativeEEENS5_IJNSA_ILi256EEENSA_ILi128EEENSA_ILi32EEEEEENS_6half_tENS5_IJlSB_lEEESJ_SK_NS4_8TiledMMAINS4_8MMA_AtomIJNS4_4SM904GMMA26MMA_64x128x16_F32F16F16_SSILNSO_5MajorE0ELSQ_0ELNSO_7ScaleInE1ELSR_1EEEEEENS4_6LayoutINS5_IJNSA_ILi2EEESB_SB_EEENS5_IJSB_NSA_ILi0EEESX_EEEEENS5_IJNS4_10UnderscoreES10_S10_EEEEENS4_13SM90_TMA_LOADENS4_14ComposedLayoutINS4_7SwizzleILi2ELi4ELi3EEENS4_18smem_ptr_flag_bitsILi16EEENSU_INS5_IJNSA_ILi8EEESH_EEENS5_IJSH_SB_EEEEEEEvNS4_8identityES13_S1D_vS1E_EENS_8epilogue10collective6detail29Sm90TmaWarpSpecializedAdapterINS1H_15DefaultEpilogueISJ_SK_SK_NS1G_6thread17LinearCombinationISJ_Li1EffLNS1L_9ScaleType4KindE0ELNS_15FloatRoundStyleE2ESJ_EENS1_15EpilogueDefaultEEEEEvvEEEEvNT_6ParamsE --------------------------
	.section	.text._ZN7cutlass13device_kernelINS_4gemm6kernel13GemmUniversalIN4cute5tupleIJiiiiEEENS1_10collective13CollectiveMmaINS1_34MainloopSm90TmaGmmaWarpSpecializedILi9ENS5_IJNS4_1CILi1EEESB_SB_EEENS1_35KernelTmaWarpSpecializedCooperativeEEENS5_IJNSA_ILi256EEENSA_ILi128EEENSA_ILi32EEEEEENS_6half_tENS5_IJlSB_lEEESJ_SK_NS4_8TiledMMAINS4_8MMA_AtomIJNS4_4SM904GMMA26MMA_64x128x16_F32F16F16_SSILNSO_5MajorE0ELSQ_0ELNSO_7ScaleInE1ELSR_1EEEEEENS4_6LayoutINS5_IJNSA_ILi2EEESB_SB_EEENS5_IJSB_NSA_ILi0EEESX_EEEEENS5_IJNS4_10UnderscoreES10_S10_EEEEENS4_13SM90_TMA_LOADENS4_14ComposedLayoutINS4_7SwizzleILi2ELi4ELi3EEENS4_18smem_ptr_flag_bitsILi16EEENSU_INS5_IJNSA_ILi8EEESH_EEENS5_IJSH_SB_EEEEEEEvNS4_8identityES13_S1D_vS1E_EENS_8epilogue10collective6detail29Sm90TmaWarpSpecializedAdapterINS1H_15DefaultEpilogueISJ_SK_SK_NS1G_6thread17LinearCombinationISJ_Li1EffLNS1L_9ScaleType4KindE0ELNS_15FloatRoundStyleE2ESJ_EENS1_15EpilogueDefaultEEEEEvvEEEEvNT_6ParamsE,"ax",@progbits
	.align	128
.text._ZN7cutlass13device_kernelINS_4gemm6kernel13GemmUniversalIN4cute5tupleIJiiiiEEENS1_10collective13CollectiveMmaINS1_34MainloopSm90TmaGmmaWarpSpecializedILi9ENS5_IJNS4_1CILi1EEESB_SB_EEENS1_35KernelTmaWarpSpecializedCooperativeEEENS5_IJNSA_ILi256EEENSA_ILi128EEENSA_ILi32EEEEEENS_6half_tENS5_IJlSB_lEEESJ_SK_NS4_8TiledMMAINS4_8MMA_AtomIJNS4_4SM904GMMA26MMA_64x128x16_F32F16F16_SSILNSO_5MajorE0ELSQ_0ELNSO_7ScaleInE1ELSR_1EEEEEENS4_6LayoutINS5_IJNSA_ILi2EEESB_SB_EEENS5_IJSB_NSA_ILi0EEESX_EEEEENS5_IJNS4_10UnderscoreES10_S10_EEEEENS4_13SM90_TMA_LOADENS4_14ComposedLayoutINS4_7SwizzleILi2ELi4ELi3EEENS4_18smem_ptr_flag_bitsILi16EEENSU_INS5_IJNSA_ILi8EEESH_EEENS5_IJSH_SB_EEEEEEEvNS4_8identityES13_S1D_vS1E_EENS_8epilogue10collective6detail29Sm90TmaWarpSpecializedAdapterINS1H_15DefaultEpilogueISJ_SK_SK_NS1G_6thread17LinearCombinationISJ_Li1EffLNS1L_9ScaleType4KindE0ELNS_15FloatRoundStyleE2ESJ_EENS1_15EpilogueDefaultEEEEEvvEEEEvNT_6ParamsE:
        .type           _ZN7cutlass13device_kernelINS_4gemm6kernel13GemmUniversalIN4cute5tupleIJiiiiEEENS1_10collective13CollectiveMmaINS1_34MainloopSm90TmaGmmaWarpSpecializedILi9ENS5_IJNS4_1CILi1EEESB_SB_EEENS1_35KernelTmaWarpSpecializedCooperativeEEENS5_IJNSA_ILi256EEENSA_ILi128EEENSA_ILi32EEEEEENS_6half_tENS5_IJlSB_lEEESJ_SK_NS4_8TiledMMAINS4_8MMA_AtomIJNS4_4SM904GMMA26MMA_64x128x16_F32F16F16_SSILNSO_5MajorE0ELSQ_0ELNSO_7ScaleInE1ELSR_1EEEEEENS4_6LayoutINS5_IJNSA_ILi2EEESB_SB_EEENS5_IJSB_NSA_ILi0EEESX_EEEEENS5_IJNS4_10UnderscoreES10_S10_EEEEENS4_13SM90_TMA_LOADENS4_14ComposedLayoutINS4_7SwizzleILi2ELi4ELi3EEENS4_18smem_ptr_flag_bitsILi16EEENSU_INS5_IJNSA_ILi8EEESH_EEENS5_IJSH_SB_EEEEEEEvNS4_8identityES13_S1D_vS1E_EENS_8epilogue10collective6detail29Sm90TmaWarpSpecializedAdapterINS1H_15DefaultEpilogueISJ_SK_SK_NS1G_6thread17LinearCombinationISJ_Li1EffLNS1L_9ScaleType4KindE0ELNS_15FloatRoundStyleE2ESJ_EENS1_15EpilogueDefaultEEEEEvvEEEEvNT_6ParamsE,@function
        .size           _ZN7cutlass13device_kernelINS_4gemm6kernel13GemmUniversalIN4cute5tupleIJiiiiEEENS1_10collective13CollectiveMmaINS1_34MainloopSm90TmaGmmaWarpSpecializedILi9ENS5_IJNS4_1CILi1EEESB_SB_EEENS1_35KernelTmaWarpSpecializedCooperativeEEENS5_IJNSA_ILi256EEENSA_ILi128EEENSA_ILi32EEEEEENS_6half_tENS5_IJlSB_lEEESJ_SK_NS4_8TiledMMAINS4_8MMA_AtomIJNS4_4SM904GMMA26MMA_64x128x16_F32F16F16_SSILNSO_5MajorE0ELSQ_0ELNSO_7ScaleInE1ELSR_1EEEEEENS4_6LayoutINS5_IJNSA_ILi2EEESB_SB_EEENS5_IJSB_NSA_ILi0EEESX_EEEEENS5_IJNS4_10UnderscoreES10_S10_EEEEENS4_13SM90_TMA_LOADENS4_14ComposedLayoutINS4_7SwizzleILi2ELi4ELi3EEENS4_18smem_ptr_flag_bitsILi16EEENSU_INS5_IJNSA_ILi8EEESH_EEENS5_IJSH_SB_EEEEEEEvNS4_8identityES13_S1D_vS1E_EENS_8epilogue10collective6detail29Sm90TmaWarpSpecializedAdapterINS1H_15DefaultEpilogueISJ_SK_SK_NS1G_6thread17LinearCombinationISJ_Li1EffLNS1L_9ScaleType4KindE0ELNS_15FloatRoundStyleE2ESJ_EENS1_15EpilogueDefaultEEEEEvvEEEEvNT_6ParamsE,(.L_x_331 - _ZN7cutlass13device_kernelINS_4gemm6kernel13GemmUniversalIN4cute5tupleIJiiiiEEENS1_10collective13CollectiveMmaINS1_34MainloopSm90TmaGmmaWarpSpecializedILi9ENS5_IJNS4_1CILi1EEESB_SB_EEENS1_35KernelTmaWarpSpecializedCooperativeEEENS5_IJNSA_ILi256EEENSA_ILi128EEENSA_ILi32EEEEEENS_6half_tENS5_IJlSB_lEEESJ_SK_NS4_8TiledMMAINS4_8MMA_AtomIJNS4_4SM904GMMA26MMA_64x128x16_F32F16F16_SSILNSO_5MajorE0ELSQ_0ELNSO_7ScaleInE1ELSR_1EEEEEENS4_6LayoutINS5_IJNSA_ILi2EEESB_SB_EEENS5_IJSB_NSA_ILi0EEESX_EEEEENS5_IJNS4_10UnderscoreES10_S10_EEEEENS4_13SM90_TMA_LOADENS4_14ComposedLayoutINS4_7SwizzleILi2ELi4ELi3EEENS4_18smem_ptr_flag_bitsILi16EEENSU_INS5_IJNSA_ILi8EEESH_EEENS5_IJSH_SB_EEEEEEEvNS4_8identityES13_S1D_vS1E_EENS_8epilogue10collective6detail29Sm90TmaWarpSpecializedAdapterINS1H_15DefaultEpilogueISJ_SK_SK_NS1G_6thread17LinearCombinationISJ_Li1EffLNS1L_9ScaleType4KindE0ELNS_15FloatRoundStyleE2ESJ_EENS1_15EpilogueDefaultEEEEEvvEEEEvNT_6ParamsE)
        .other          _ZN7cutlass13device_kernelINS_4gemm6kernel13GemmUniversalIN4cute5tupleIJiiiiEEENS1_10collective13CollectiveMmaINS1_34MainloopSm90TmaGmmaWarpSpecializedILi9ENS5_IJNS4_1CILi1EEESB_SB_EEENS1_35KernelTmaWarpSpecializedCooperativeEEENS5_IJNSA_ILi256EEENSA_ILi128EEENSA_ILi32EEEEEENS_6half_tENS5_IJlSB_lEEESJ_SK_NS4_8TiledMMAINS4_8MMA_AtomIJNS4_4SM904GMMA26MMA_64x128x16_F32F16F16_SSILNSO_5MajorE0ELSQ_0ELNSO_7ScaleInE1ELSR_1EEEEEENS4_6LayoutINS5_IJNSA_ILi2EEESB_SB_EEENS5_IJSB_NSA_ILi0EEESX_EEEEENS5_IJNS4_10UnderscoreES10_S10_EEEEENS4_13SM90_TMA_LOADENS4_14ComposedLayoutINS4_7SwizzleILi2ELi4ELi3EEENS4_18smem_ptr_flag_bitsILi16EEENSU_INS5_IJNSA_ILi8EEESH_EEENS5_IJSH_SB_EEEEEEEvNS4_8identityES13_S1D_vS1E_EENS_8epilogue10collective6detail29Sm90TmaWarpSpecializedAdapterINS1H_15DefaultEpilogueISJ_SK_SK_NS1G_6thread17LinearCombinationISJ_Li1EffLNS1L_9ScaleType4KindE0ELNS_15FloatRoundStyleE2ESJ_EENS1_15EpilogueDefaultEEEEEvvEEEEvNT_6ParamsE,@"STO_CUDA_ENTRY STV_DEFAULT"
_ZN7cutlass13device_kernelINS_4gemm6kernel13GemmUniversalIN4cute5tupleIJiiiiEEENS1_10collective13CollectiveMmaINS1_34MainloopSm90TmaGmmaWarpSpecializedILi9ENS5_IJNS4_1CILi1EEESB_SB_EEENS1_35KernelTmaWarpSpecializedCooperativeEEENS5_IJNSA_ILi256EEENSA_ILi128EEENSA_ILi32EEEEEENS_6half_tENS5_IJlSB_lEEESJ_SK_NS4_8TiledMMAINS4_8MMA_AtomIJNS4_4SM904GMMA26MMA_64x128x16_F32F16F16_SSILNSO_5MajorE0ELSQ_0ELNSO_7ScaleInE1ELSR_1EEEEEENS4_6LayoutINS5_IJNSA_ILi2EEESB_SB_EEENS5_IJSB_NSA_ILi0EEESX_EEEEENS5_IJNS4_10UnderscoreES10_S10_EEEEENS4_13SM90_TMA_LOADENS4_14ComposedLayoutINS4_7SwizzleILi2ELi4ELi3EEENS4_18smem_ptr_flag_bitsILi16EEENSU_INS5_IJNSA_ILi8EEESH_EEENS5_IJSH_SB_EEEEEEEvNS4_8identityES13_S1D_vS1E_EENS_8epilogue10collective6detail29Sm90TmaWarpSpecializedAdapterINS1H_15DefaultEpilogueISJ_SK_SK_NS1G_6thread17LinearCombinationISJ_Li1EffLNS1L_9ScaleType4KindE0ELNS_15FloatRoundStyleE2ESJ_EENS1_15EpilogueDefaultEEEEEvvEEEEvNT_6ParamsE:
[----:B------:R-:W0:Y:S01]  /*0000*/  LDC R1, c[0x0][0x28] ;  /* 0x00000a00ff017b82 */ /* 0x000e220000000800 */
[----:B------:R-:W1:Y:S01]  /*0010*/  S2R R18, SR_TID.X ;  /* 0x0000000000127919 */ /* 0x000e620000002100 */
[----:B------:R-:W-:Y:S01]  /*0020*/  ELECT P0, URZ, PT ;  /* 0x00000000003f782f */ /* 0x000fe20003800000 */
[----:B------:R-:W-:Y:S01]  /*0030*/  BSSY B0, `(.L_x_0) ;  /* 0x000000f000007945 */ /* 0x000fe20003800000 */
[--C-:B-1----:R-:W-:Y:S02]  /*0040*/  SHF.R.U32.HI R0, RZ, 0x5, R18.reuse ;  /* 0x00000005ff007819 */ /* 0x102fe40000011612 */
[----:B------:R-:W-:-:S03]  /*0050*/  SHF.R.U32.HI R22, RZ, 0x7, R18 ;  /* 0x00000007ff167819 */ /* 0x000fc60000011612 */
[----:B------:R-:W1:Y:S04]  /*0060*/  SHFL.IDX PT, R5, R0, RZ, 0x1f ;  /* 0x00001fff00057589 */ /* 0x000e6800000e0000 */
[----:B------:R2:W3:Y:S01]  /*0070*/  SHFL.IDX PT, R8, R22, RZ, 0x1f ;  /* 0x00001fff16087589 */ /* 0x0004e200000e0000 */
[----:B-1----:R-:W-:-:S13]  /*0080*/  ISETP.NE.OR P0, PT, R5, RZ, !P0 ;  /* 0x000000ff0500720c */ /* 0x002fda0004705670 */
[----:B0-23--:R-:W-:Y:S05]  /*0090*/  @P0 BRA `(.L_x_1) ;  /* 0x0000000000200947 */ /* 0x00dfea0003800000 */
[----:B------:R-:W-:Y:S02]  /*00a0*/  ULDC.64 UR4, c[0x0][0x198] ;  /* 0x0000660000047ab9 */ /* 0x000fe40000000a00 */
[----:B------:R-:W-:Y:S02]  /*00b0*/  UIADD3 UR6, UP0, UR4, 0xf0, URZ ;  /* 0x000000f004067890 */ /* 0x000fe4000ff1e03f */
[----:B------:R-:W-:Y:S02]  /*00c0*/  UIADD3 UR4, UP1, UR4, 0x1f0, URZ ;  /* 0x000001f004047890 */ /* 0x000fe4000ff3e03f */
[----:B------:R-:W-:Y:S02]  /*00d0*/  UIADD3.X UR7, URZ, UR5, URZ, UP0, !UPT ;  /* 0x000000053f077290 */ /* 0x000fe400087fe43f */
[----:B------:R-:W-:-:S07]  /*00e0*/  UIADD3.X UR5, URZ, UR5, URZ, UP1, !UPT ;  /* 0x000000053f057290 */ /* 0x000fce0008ffe43f */
[----:B------:R0:W-:Y:S02]  /*00f0*/  UTMACCTL.PF [UR6] ;  /* 0x00000000060079b9 */ /* 0x0001e40008040000 */
[----:B------:R0:W-:Y:S02]  /*0100*/  UTMACCTL.PF [UR4] ;  /* 0x00000000040079b9 */ /* 0x0001e40008040000 */
[----:B0-----:R-:W-:Y:S01]  /*0110*/  NOP ;  /* 0x0000000000007918 */ /* 0x001fe20000000000 */
.L_x_1:
[----:B------:R-:W-:Y:S05]  /*0120*/  BSYNC B0 ;  /* 0x0000000000007941 */ /* 0x000fea0003800000 */
.L_x_0:
[----:B------:R-:W0:Y:S02]  /*0130*/  SHFL.IDX PT, R2, R0, RZ, 0x1f ;  /* 0x00001fff00027589 */ /* 0x000e2400000e0000 */
[----:B0-----:R-:W-:-:S13]  /*0140*/  ISETP.NE.AND P0, PT, R2, RZ, PT ;  /* 0x000000ff0200720c */ /* 0x001fda0003f05270 */
[----:B------:R-:W-:Y:S05]  /*0150*/  @P0 BRA `(.L_x_2) ;  /* 0x00000000008c0947 */ /* 0x000fea0003800000 */
[----:B------:R-:W-:Y:S01]  /*0160*/  ELECT P0, URZ, PT ;  /* 0x00000000003f782f */ /* 0x000fe20003800000 */
[----:B------:R-:W-:-:S12]  /*0170*/  BSSY B0, `(.L_x_2) ;  /* 0x0000021000007945 */ /* 0x000fd80003800000 */
[----:B------:R-:W-:Y:S05]  /*0180*/  @!P0 BRA `(.L_x_3) ;  /* 0x00000000007c8947 */ /* 0x000fea0003800000 */
[----:B------:R-:W0:Y:S01]  /*0190*/  S2UR UR8, SR_CgaCtaId ;  /* 0x00000000000879c3 */ /* 0x000e220000008800 */
[----:B------:R-:W-:Y:S01]  /*01a0*/  UMOV UR4, 0x400 ;  /* 0x0000040000047882 */ /* 0x000fe20000000000 */
[----:B------:R-:W-:Y:S01]  /*01b0*/  UMOV UR5, 0x1 ;  /* 0x0000000100057882 */ /* 0x000fe20000000000 */
[----:B------:R-:W-:Y:S02]  /*01c0*/  UMOV UR6, 0x100 ;  /* 0x0000010000067882 */ /* 0x000fe40000000000 */
[----:B------:R-:W-:-:S04]  /*01d0*/  UIADD3 UR6, -UR6, 0x100000, URZ ;  /* 0x0010000006067890 */ /* 0x000fc8000fffe13f */
[----:B------:R-:W-:Y:S02]  /*01e0*/  USHF.L.U32 UR7, UR6, 0xb, URZ ;  /* 0x0000000b06077899 */ /* 0x000fe4000800063f */
[----:B------:R-:W-:Y:S02]  /*01f0*/  USHF.L.U32 UR6, UR6, 0x1, URZ ;  /* 0x0000000106067899 */ /* 0x000fe4000800063f */
[----:B0-----:R-:W-:Y:S02]  /*0200*/  ULEA UR8, UR8, UR4, 0x18 ;  /* 0x0000000408087291 */ /* 0x001fe4000f8ec03f */
[----:B------:R-:W-:-:S04]  /*0210*/  UIADD3 UR4, -UR5, 0x100000, URZ ;  /* 0x0010000005047890 */ /* 0x000fc8000fffe13f */
[----:B------:R-:W-:Y:S02]  /*0220*/  USHF.L.U32 UR5, UR4, 0xb, URZ ;  /* 0x0000000b04057899 */ /* 0x000fe4000800063f */
[----:B------:R-:W-:Y:S01]  /*0230*/  USHF.L.U32 UR4, UR4, 0x1, URZ ;  /* 0x0000000104047899 */ /* 0x000fe2000800063f */
[----:B------:R-:W0:Y:S11]  /*0240*/  FENCE.VIEW.ASYNC.S ;  /* 0x00000000000073c6 */ /* 0x000e360000000000 */
[----:B0-----:R0:W1:Y:S01]  /*0250*/  SYNCS.EXCH.64 URZ, [UR8], UR4 ;  /* 0x00000004083f75b2 */ /* 0x0010620008000100 */
[----:B------:R0:W2:Y:S01]  /*0260*/  SYNCS.EXCH.64 URZ, [UR8+0x48], UR6 ;  /* 0x00004806083f75b2 */ /* 0x0000a20008000100 */
[----:B------:R0:W3:Y:S01]  /*0270*/  SYNCS.EXCH.64 URZ, [UR8+0x8], UR4 ;  /* 0x00000804083f75b2 */ /* 0x0000e20008000100 */
[----:B------:R0:W4:Y:S01]  /*0280*/  SYNCS.EXCH.64 URZ, [UR8+0x50], UR6 ;  /* 0x00005006083f75b2 */ /* 0x0001220008000100 */
[----:B------:R0:W0:Y:S01]  /*0290*/  SYNCS.EXCH.64 URZ, [UR8+0x10], UR4 ;  /* 0x00001004083f75b2 */ /* 0x0000220008000100 */
        /* <DEDUP_REMOVED lines=13> */
[----:B------:R-:W-:Y:S01]  /*0370*/  NOP ;  /* 0x0000000000007918 */ /* 0x000fe20000000000 */
.L_x_3:
[----:B0-----:R-:W-:Y:S05]  /*0380*/  BSYNC B0 ;  /* 0x0000000000007941 */ /* 0x001fea0003800000 */
.L_x_2:
[----:B------:R-:W0:Y:S01]  /*0390*/  SHFL.IDX PT, R0, R0, RZ, 0x1f ;  /* 0x00001fff00007589 */ /* 0x000e2200000e0000 */
[----:B------:R-:W5:Y:S01]  /*03a0*/  LDC R2, c[0x0][0x65c] ;  /* 0x00019700ff027b82 */ /* 0x000f620000000800 */
[----:B------:R-:W-:Y:S02]  /*03b0*/  ELECT P0, URZ, PT ;  /* 0x00000000003f782f */ /* 0x000fe40003800000 */
[----:B------:R-:W-:Y:S01]  /*03c0*/  SHF.R.S32.HI R6, RZ, 0x1f, R5 ;  /* 0x0000001fff067819 */ /* 0x000fe20000011405 */
[----:B------:R-:W1:Y:S01]  /*03d0*/  S2R R3, SR_CTAID.Y ;  /* 0x0000000000037919 */ /* 0x000e620000002600 */
[----:B------:R-:W-:Y:S01]  /*03e0*/  UMOV UR4, 0x20 ;  /* 0x0000002000047882 */ /* 0x000fe20000000000 */
[----:B------:R-:W-:Y:S01]  /*03f0*/  ISETP.NE.AND P2, PT, R8, RZ, PT ;  /* 0x000000ff0800720c */ /* 0x000fe20003f45270 */
[----:B------:R-:W-:Y:S01]  /*0400*/  NOP ;  /* 0x0000000000007918 */ /* 0x000fe20000000000 */
[----:B------:R-:W2:Y:S01]  /*0410*/  S2R R4, SR_CTAID.X ;  /* 0x0000000000047919 */ /* 0x000ea20000002500 */
[----:B------:R-:W-:Y:S01]  /*0420*/  LEA.HI R6, R6, R5, RZ, 0x2 ;  /* 0x0000000506067211 */ /* 0x000fe200078f10ff */
[----:B------:R-:W-:Y:S01]  /*0430*/  NOP ;  /* 0x0000000000007918 */ /* 0x000fe20000000000 */
[----:B0-----:R-:W-:-:S02]  /*0440*/  ISETP.NE.OR P0, PT, R0, RZ, !P0 ;  /* 0x000000ff0000720c */ /* 0x001fc40004705670 */
[----:B-----5:R-:W-:-:S04]  /*0450*/  ISETP.NE.AND P3, PT, R2, 0x1, PT ;  /* 0x000000010200780c */ /* 0x020fc80003f65270 */
[----:B------:R-:W-:Y:S02]  /*0460*/  P2R R0, PR, RZ, 0x8 ;  /* 0x00000008ff007803 */ /* 0x000fe40000000000 */
[----:B------:R-:W-:-:S05]  /*0470*/  LOP3.LUT R0, R6, 0xfffffffc, RZ, 0xc0, !PT ;  /* 0xfffffffc06007812 */ /* 0x000fca00078ec0ff */
[----:B------:R-:W-:Y:S01]  /*0480*/  VOTEU.ALL UP0, P0 ;  /* 0x00000000003f7886 */ /* 0x000fe20000000000 */
[----:B------:R-:W-:Y:S01]  /*0490*/  IMAD.IADD R0, R5, 0x1, -R0 ;  /* 0x0000000105007824 */ /* 0x000fe200078e0a00 */
[----:B------:R-:W2:Y:S01]  /*04a0*/  @P3 LDC R17, c[0x0][0x10] ;  /* 0x00000400ff113b82 */ /* 0x000ea20000000800 */
[----:B------:R-:W-:Y:S01]  /*04b0*/  VOTEU.ALL UP1, P0 ;  /* 0x00000000003f7886 */ /* 0x000fe20000020000 */
[----:B-1----:R-:W-:Y:S01]  /*04c0*/  @P3 IMAD.MOV.U32 R6, RZ, RZ, R3 ;  /* 0x000000ffff063224 */ /* 0x002fe200078e0003 */
[----:B------:R-:W-:Y:S01]  /*04d0*/  @!UP0 UMOV UR6, 0x400 ;  /* 0x0000040000068882 */ /* 0x000fe20000000000 */
[----:B------:R-:W-:-:S04]  /*04e0*/  @!UP0 UIADD3 UR4, -UR4, 0x100000, URZ ;  /* 0x0010000004048890 */ /* 0x000fc8000fffe13f */
[----:B------:R-:W-:Y:S02]  /*04f0*/  @!UP0 USHF.L.U32 UR5, UR4, 0xb, URZ ;  /* 0x0000000b04058899 */ /* 0x000fe4000800063f */
[----:B------:R-:W-:Y:S01]  /*0500*/  @!UP0 USHF.L.U32 UR4, UR4, 0x1, URZ ;  /* 0x0000000104048899 */ /* 0x000fe2000800063f */
[----:B------:R-:W-:Y:S02]  /*0510*/  @P3 IMAD.MOV.U32 R7, RZ, RZ, RZ ;  /* 0x000000ffff073224 */ /* 0x000fe400078e00ff */
[----:B------:R-:W-:Y:S01]  /*0520*/  IMAD.MOV.U32 R5, RZ, RZ, RZ ;  /* 0x000000ffff057224 */ /* 0x000fe200078e00ff */
[----:B------:R-:W0:Y:S01]  /*0530*/  @!UP0 S2UR UR7, SR_CgaCtaId ;  /* 0x00000000000789c3 */ /* 0x000e220000008800 */
[----:B------:R-:W-:-:S07]  /*0540*/  @P3 IMAD.MOV.U32 R11, RZ, RZ, RZ ;  /* 0x000000ffff0b3224 */ /* 0x000fce00078e00ff */
[----:B------:R-:W1:Y:S01]  /*0550*/  @!P3 LDC R9, c[0x0][0xc] ;  /* 0x00000300ff09bb82 */ /* 0x000e620000000800 */
[----:B--2---:R-:W-:-:S04]  /*0560*/  @P3 IMAD.WIDE.U32 R16, R4, R17, R6 ;  /* 0x0000001104103225 */ /* 0x004fc800078e0006 */
[----:B------:R-:W-:Y:S01]  /*0570*/  @P3 IMAD.IADD R17, R17, 0x1, R11 ;  /* 0x0000000111113824 */ /* 0x000fe200078e020b */
[----:B0-----:R-:W-:Y:S01]  /*0580*/  @!UP0 ULEA UR6, UR7, UR6, 0x18 ;  /* 0x0000000607068291 */ /* 0x001fe2000f8ec03f */
[----:B------:R-:W-:Y:S01]  /*0590*/  VOTEU.ALL UP0, P0 ;  /* 0x00000000003f7886 */ /* 0x000fe20000000000 */
[----:B------:R-:W-:-:S04]  /*05a0*/  ISETP.NE.AND P0, PT, R0, 0x3, PT ;  /* 0x000000030000780c */ /* 0x000fc80003f05270 */
[----:B------:R-:W-:Y:S01]  /*05b0*/  ISETP.EQ.OR P0, PT, R0, RZ, !P0 ;  /* 0x000000ff0000720c */ /* 0x000fe20004702670 */
[----:B-1----:R-:W-:-:S03]  /*05c0*/  @!P3 IMAD.WIDE.U32 R6, R9, R3, R4 ;  /* 0x000000030906b225 */ /* 0x002fc600078e0004 */
[C---:B------:R-:W-:Y:S01]  /*05d0*/  ISETP.EQ.AND P0, PT, R8.reuse, RZ, P0 ;  /* 0x000000ff0800720c */ /* 0x040fe20000702270 */
[----:B------:R-:W-:Y:S01]  /*05e0*/  VIADD R8, R8, 0xffffffff ;  /* 0xffffffff08087836 */ /* 0x000fe20000000000 */
[----:B------:R-:W0:Y:S02]  /*05f0*/  FENCE.VIEW.ASYNC.S ;  /* 0x00000000000073c6 */ /* 0x000e240000000000 */
[----:B0-----:R0:W3:Y:S01]  /*0600*/  @!UP0 SYNCS.EXCH.64 URZ, [UR6+0xa0], UR4 ;  /* 0x0000a004063f85b2 */ /* 0x0010e20008000100 */
[----:B------:R-:W-:Y:S01]  /*0610*/  @!P3 IMAD.MOV.U32 R16, RZ, RZ, R6 ;  /* 0x000000ffff10b224 */ /* 0x000fe200078e0006 */
[----:B------:R-:W-:Y:S02]  /*0620*/  SEL R19, RZ, 0x1, !P0 ;  /* 0x00000001ff137807 */ /* 0x000fe40004000000 */
[----:B------:R-:W-:Y:S02]  /*0630*/  ISETP.GE.U32.AND P1, PT, R8, 0x2, PT ;  /* 0x000000020800780c */ /* 0x000fe40003f26070 */
[----:B------:R-:W-:-:S02]  /*0640*/  @!P3 MOV R17, R7 ;  /* 0x000000070011b202 */ /* 0x000fc40000000f00 */
[----:B------:R-:W-:Y:S01]  /*0650*/  SEL R19, R19, 0x2, P1 ;  /* 0x0000000213137807 */ /* 0x000fe20000800000 */
[----:B------:R0:W3:Y:S01]  /*0660*/  @!UP1 SYNCS.EXCH.64 URZ, [UR6+0xa8], UR4 ;  /* 0x0000a804063f95b2 */ /* 0x0000e20008000100 */
[----:B------:R-:W-:Y:S01]  /*0670*/  NOP ;  /* 0x0000000000007918 */ /* 0x000fe20000000000 */
[----:B---34-:R-:W-:Y:S06]  /*0680*/  BAR.SYNC.DEFER_BLOCKING 0x0 ;  /* 0x0000000000007b1d */ /* 0x018fec0000010000 */
[----:B------:R-:W-:Y:S05]  /*0690*/  @!P2 BRA `(.L_x_4) ;  /* 0x000000a000c4a947 */ /* 0x000fea0003800000 */
[----:B------:R-:W-:-:S13]  /*06a0*/  ISETP.GT.U32.AND P0, PT, R8, 0x1, PT ;  /* 0x000000010800780c */ /* 0x000fda0003f04070 */
[----:B0-----:R-:W-:Y:S05]  /*06b0*/  @P0 EXIT ;  /* 0x000000000000094d */ /* 0x001fea0003800000 */
[----:B------:R-:W-:Y:S01]  /*06c0*/  ULDC.64 UR4, c[0x0][0x650] ;  /* 0x0001940000047ab9 */ /* 0x000fe20000000a00 */
[----:B------:R-:W-:Y:S01]  /*06d0*/  PRMT R0, RZ, 0x7610, R0 ;  /* 0x00007610ff007816 */ /* 0x000fe20000000000 */
[----:B------:R-:W-:Y:S01]  /*06e0*/  IMAD.MOV.U32 R152, RZ, RZ, -0x1 ;  /* 0xffffffffff987424 */ /* 0x000fe200078e00ff */
[----:B------:R-:W-:Y:S01]  /*06f0*/  ISETP.GE.U32.AND P0, PT, R16, UR4, PT ;  /* 0x0000000410007c0c */ /* 0x000fe2000bf06070 */
[----:B------:R-:W-:Y:S02]  /*0700*/  IMAD.MOV.U32 R153, RZ, RZ, -0x1 ;  /* 0xffffffffff997424 */ /* 0x000fe400078e00ff */
[----:B------:R-:W-:Y:S01]  /*0710*/  IMAD.MOV.U32 R23, RZ, RZ, -0x1 ;  /* 0xffffffffff177424 */ /* 0x000fe200078e00ff */
[----:B------:R-:W-:-:S13]  /*0720*/  ISETP.GE.U32.AND.EX P0, PT, R17, UR5, PT, P0 ;  /* 0x0000000511007c0c */ /* 0x000fda000bf06100 */
[----:B------:R-:W-:Y:S05]  /*0730*/  @P0 BRA `(.L_x_5) ;  /* 0x0000000400540947 */ /* 0x000fea0003800000 */
[----:B------:R-:W0:Y:S01]  /*0740*/  LDC.64 R14, c[0x0][0x628] ;  /* 0x00018a00ff0e7b82 */ /* 0x000e220000000a00 */
[----:B------:R-:W-:Y:S02]  /*0750*/  IMAD.MOV.U32 R6, RZ, RZ, R16 ;  /* 0x000000ffff067224 */ /* 0x000fe400078e0010 */
[----:B------:R-:W-:-:S05]  /*0760*/  IMAD.MOV.U32 R7, RZ, RZ, R17 ;  /* 0x000000ffff077224 */ /* 0x000fca00078e0011 */
[----:B------:R-:W1:Y:S08]  /*0770*/  LDC R0, c[0x0][0x630] ;  /* 0x00018c00ff007b82 */ /* 0x000e700000000800 */
[----:B------:R-:W2:Y:S01]  /*0780*/  LDC.64 R20, c[0x0][0x620] ;  /* 0x00018800ff147b82 */ /* 0x000ea20000000a00 */
[----:B0-----:R-:W-:-:S04]  /*0790*/  ISETP.NE.U32.AND P0, PT, R14, RZ, PT ;  /* 0x000000ff0e00720c */ /* 0x001fc80003f05070 */
[----:B------:R-:W-:-:S13]  /*07a0*/  ISETP.NE.AND.EX P0, PT, R15, RZ, PT, P0 ;  /* 0x000000ff0f00720c */ /* 0x000fda0003f05300 */
[----:B-12---:R-:W-:Y:S05]  /*07b0*/  @!P0 BRA `(.L_x_6) ;  /* 0x0000000000288947 */ /* 0x006fea0003800000 */
[----:B------:R-:W0:Y:S02]  /*07c0*/  LDC R11, c[0x0][0x634] ;  /* 0x00018d00ff0b7b82 */ /* 0x000e240000000800 */
[----:B0-----:R-:W-:-:S05]  /*07d0*/  IADD3 R11, P0, R16, R11, RZ ;  /* 0x0000000b100b7210 */ /* 0x001fca0007f1e0ff */
[----:B------:R-:W-:-:S04]  /*07e0*/  IMAD.X R13, RZ, RZ, R17, P0 ;  /* 0x000000ffff0d7224 */ /* 0x000fc800000e0611 */
[----:B------:R-:W-:-:S04]  /*07f0*/  IMAD.WIDE.U32 R6, R13, R14, RZ ;  /* 0x0000000e0d067225 */ /* 0x000fc800078e00ff */
[----:B------:R-:W-:-:S04]  /*0800*/  IMAD.WIDE.U32 R8, P0, R11, R15, R6 ;  /* 0x0000000f0b087225 */ /* 0x000fc80007800006 */
[----:B------:R-:W-:-:S04]  /*0810*/  IMAD.WIDE.U32 R6, R11, R14, RZ ;  /* 0x0000000e0b067225 */ /* 0x000fc800078e00ff */
[----:B------:R-:W-:Y:S01]  /*0820*/  IMAD.X R11, RZ, RZ, RZ, P0 ;  /* 0x000000ffff0b7224 */ /* 0x000fe200000e06ff */
[----:B------:R-:W-:Y:S01]  /*0830*/  IADD3 RZ, P0, R7, R8, RZ ;  /* 0x0000000807ff7210 */ /* 0x000fe20007f1e0ff */
[----:B------:R-:W-:-:S04]  /*0840*/  IMAD.MOV.U32 R10, RZ, RZ, R9 ;  /* 0x000000ffff0a7224 */ /* 0x000fc800078e0009 */
[----:B------:R-:W-:-:S08]  /*0850*/  IMAD.WIDE.U32.X R6, R13, R15, R10, P0 ;  /* 0x0000000f0d067225 */ /* 0x000fd000000e040a */
.L_x_6:
[-CC-:B------:R-:W-:Y:S01]  /*0860*/  SHF.R.U64 R23, R6, R0.reuse, R7.reuse ;  /* 0x0000000006177219 */ /* 0x180fe20000001207 */
[----:B------:R-:W0:Y:S01]  /*0870*/  LDC R10, c[0x0][0x618] ;  /* 0x00018600ff0a7b82 */ /* 0x000e220000000800 */
[----:B------:R-:W-:Y:S01]  /*0880*/  SHF.R.U32.HI R5, RZ, R0, R7 ;  /* 0x00000000ff057219 */ /* 0x000fe20000011607 */
[----:B------:R-:W-:Y:S01]  /*0890*/  ULDC UR4, c[0x0][0x150] ;  /* 0x0000540000047ab9 */ /* 0x000fe20000000800 */
[----:B------:R-:W-:Y:S02]  /*08a0*/  IADD3 R9, P0, RZ, -R23, RZ ;  /* 0x80000017ff097210 */ /* 0x000fe40007f1e0ff */
[----:B------:R-:W-:Y:S02]  /*08b0*/  I2FP.F32.U32 R0, R4 ;  /* 0x0000000400007245 */ /* 0x000fe40000201000 */
[----:B------:R-:W-:Y:S01]  /*08c0*/  IADD3.X R11, RZ, ~R5, RZ, P0, !PT ;  /* 0x80000005ff0b7210 */ /* 0x000fe200007fe4ff */
[----:B------:R-:W1:Y:S01]  /*08d0*/  LDC.64 R28, c[0x0][0x640] ;  /* 0x00019000ff1c7b82 */ /* 0x000e620000000a00 */
[----:B------:R-:W-:-:S04]  /*08e0*/  IMAD.WIDE.U32 R6, R9, R20, R16 ;  /* 0x0000001409067225 */ /* 0x000fc800078e0010 */
[----:B------:R-:W-:Y:S01]  /*08f0*/  FMUL R0, R0, UR4 ;  /* 0x0000000400007c20 */ /* 0x000fe20008400000 */
[----:B------:R-:W-:Y:S01]  /*0900*/  ULDC UR4, c[0x0][0x154] ;  /* 0x0000550000047ab9 */ /* 0x000fe20000000800 */
[----:B------:R-:W-:Y:S01]  /*0910*/  IMAD R8, R11, R20, RZ ;  /* 0x000000140b087224 */ /* 0x000fe200078e02ff */
[----:B------:R-:W2:Y:S03]  /*0920*/  LDC R5, c[0x0][0x144] ;  /* 0x00005100ff057b82 */ /* 0x000ea60000000800 */
[----:B------:R-:W3:Y:S01]  /*0930*/  F2I.U32.TRUNC.NTZ R0, R0 ;  /* 0x0000000000007305 */ /* 0x000ee2000020f000 */
[----:B------:R-:W-:-:S04]  /*0940*/  IMAD R9, R9, R21, R8 ;  /* 0x0000001509097224 */ /* 0x000fc800078e0208 */
[----:B------:R-:W-:Y:S01]  /*0950*/  IMAD.IADD R7, R7, 0x1, R9 ;  /* 0x0000000107077824 */ /* 0x000fe200078e0209 */
[----:B------:R-:W4:Y:S01]  /*0960*/  LDC R12, c[0x0][0x608] ;  /* 0x00018200ff0c7b82 */ /* 0x000f220000000800 */
[----:B------:R-:W-:-:S03]  /*0970*/  IMAD.MOV.U32 R9, RZ, RZ, -0x1 ;  /* 0xffffffffff097424 */ /* 0x000fc600078e00ff */
[-CC-:B0-----:R-:W-:Y:S02]  /*0980*/  SHF.R.U64 R20, R6, R10.reuse, R7.reuse ;  /* 0x0000000a06147219 */ /* 0x181fe40000001207 */
[----:B------:R-:W-:Y:S02]  /*0990*/  I2FP.F32.U32 R6, R3 ;  /* 0x0000000300067245 */ /* 0x000fe40000201000 */
[----:B------:R-:W-:Y:S01]  /*09a0*/  SHF.R.U32.HI R7, RZ, R10, R7 ;  /* 0x0000000aff077219 */ /* 0x000fe20000011607 */
[----:B------:R-:W0:Y:S01]  /*09b0*/  LDC R26, c[0x0][0x658] ;  /* 0x00019600ff1a7b82 */ /* 0x000e220000000800 */
[----:B-1----:R-:W-:Y:S01]  /*09c0*/  ISETP.NE.U32.AND P0, PT, R28, RZ, PT ;  /* 0x000000ff1c00720c */ /* 0x002fe20003f05070 */
[----:B---3--:R-:W-:Y:S02]  /*09d0*/  IMAD.MOV R8, RZ, RZ, -R0 ;  /* 0x000000ffff087224 */ /* 0x008fe400078e0a00 */
[----:B------:R-:W-:Y:S01]  /*09e0*/  FMUL R6, R6, UR4 ;  /* 0x0000000406067c20 */ /* 0x000fe20008400000 */
[----:B------:R-:W-:-:S03]  /*09f0*/  ISETP.NE.AND.EX P0, PT, R29, RZ, PT, P0 ;  /* 0x000000ff1d00720c */ /* 0x000fc60003f05300 */
[----:B------:R-:W1:Y:S01]  /*0a00*/  LDC R14, c[0x0][0x148] ;  /* 0x00005200ff0e7b82 */ /* 0x000e620000000800 */
[----:B--2---:R-:W-:-:S07]  /*0a10*/  IMAD R0, R5, R8, R4 ;  /* 0x0000000805007224 */ /* 0x004fce00078e0204 */
[----:B------:R-:W2:Y:S01]  /*0a20*/  LDC R24, c[0x0][0x600] ;  /* 0x00018000ff187b82 */ /* 0x000ea20000000800 */
[-CC-:B----4-:R-:W-:Y:S02]  /*0a30*/  SHF.R.U64 R30, R20, R12.reuse, R7.reuse ;  /* 0x0000000c141e7219 */ /* 0x190fe40000001207 */
[----:B------:R-:W-:Y:S01]  /*0a40*/  SHF.R.U32.HI R5, RZ, R12, R7 ;  /* 0x0000000cff057219 */ /* 0x000fe20000011607 */
[----:B------:R-:W-:Y:S01]  /*0a50*/  IMAD.MOV.U32 R7, RZ, RZ, 0x1 ;  /* 0x00000001ff077424 */ /* 0x000fe200078e00ff */
[----:B------:R3:W4:Y:S03]  /*0a60*/  F2I.U32.TRUNC.NTZ R12, R6 ;  /* 0x00000006000c7305 */ /* 0x000726000020f000 */
[----:B------:R-:W1:Y:S01]  /*0a70*/  LDC R15, c[0x0][0x648] ;  /* 0x00019200ff0f7b82 */ /* 0x000e620000000800 */
[-C--:B0-----:R-:W-:Y:S02]  /*0a80*/  SHF.L.U32 R4, R9, R26.reuse, RZ ;  /* 0x0000001a09047219 */ /* 0x081fe400000006ff */
[----:B------:R-:W-:-:S02]  /*0a90*/  SHF.R.U64 R32, R30, R26, R5 ;  /* 0x0000001a1e207219 */ /* 0x000fc40000001205 */
[----:B------:R-:W-:Y:S02]  /*0aa0*/  LOP3.LUT R11, RZ, R4, RZ, 0x33, !PT ;  /* 0x00000004ff0b7212 */ /* 0x000fe400078e33ff */
[-C--:B------:R-:W-:Y:S01]  /*0ab0*/  SHF.R.U32.HI R5, RZ, R26.reuse, R5 ;  /* 0x0000001aff057219 */ /* 0x080fe20000011605 */
[----:B------:R-:W0:Y:S01]  /*0ac0*/  LDC R21, c[0x0][0x638] ;  /* 0x00018e00ff157b82 */ /* 0x000e220000000800 */
[----:B------:R-:W-:Y:S01]  /*0ad0*/  SHF.L.U32 R10, R7, R26, RZ ;  /* 0x0000001a070a7219 */ /* 0x000fe200000006ff */
[----:B------:R-:W-:-:S06]  /*0ae0*/  IMAD.MOV.U32 R4, RZ, RZ, R32 ;  /* 0x000000ffff047224 */ /* 0x000fcc00078e0020 */
[----:B------:R-:W0:Y:S01]  /*0af0*/  LDC R152, c[0x0][0x610] ;  /* 0x00018400ff987b82 */ /* 0x000e220000000800 */
[----:B---34-:R-:W-:Y:S05]  /*0b00*/  @!P0 BRA `(.L_x_7) ;  /* 0x0000000000288947 */ /* 0x018fea0003800000 */
[----:B------:R-:W3:Y:S02]  /*0b10*/  LDC R9, c[0x0][0x64c] ;  /* 0x00019300ff097b82 */ /* 0x000ee40000000800 */
[----:B---3--:R-:W-:-:S05]  /*0b20*/  IADD3 R9, P0, R32, R9, RZ ;  /* 0x0000000920097210 */ /* 0x008fca0007f1e0ff */
        /* <DEDUP_REMOVED lines=8> */
.L_x_7:
[----:B-1----:R-:W-:Y:S01]  /*0bb0*/  SHF.R.U64 R4, R4, R15, R5 ;  /* 0x0000000f04047219 */ /* 0x002fe20000001205 */
[----:B--2---:R-:W-:Y:S01]  /*0bc0*/  VIADD R5, R24, 0xffffffff ;  /* 0xffffffff18057836 */ /* 0x004fe20000000000 */
[----:B------:R-:W-:Y:S02]  /*0bd0*/  IADD3 R12, -R12, RZ, RZ ;  /* 0x000000ff0c0c7210 */ /* 0x000fe40007ffe1ff */
[----:B------:R-:W-:Y:S01]  /*0be0*/  LOP3.LUT R11, R30, R11, RZ, 0xc0, !PT ;  /* 0x0000000b1e0b7212 */ /* 0x000fe200078ec0ff */
[----:B------:R-:W-:Y:S01]  /*0bf0*/  IMAD.MOV R6, RZ, RZ, -R4 ;  /* 0x000000ffff067224 */ /* 0x000fe200078e0a04 */
[----:B------:R-:W-:Y:S01]  /*0c00*/  LOP3.LUT R5, R20, R5, RZ, 0xc0, !PT ;  /* 0x0000000514057212 */ /* 0x000fe200078ec0ff */
[----:B------:R-:W-:Y:S02]  /*0c10*/  @P3 IMAD R0, R14, R12, R3 ;  /* 0x0000000c0e003224 */ /* 0x000fe400078e0203 */
[----:B------:R-:W-:Y:S02]  /*0c20*/  IMAD R11, R10, R4, R11 ;  /* 0x000000040a0b7224 */ /* 0x000fe400078e020b */
[----:B0-----:R-:W-:-:S02]  /*0c30*/  IMAD R3, R6, R21, R32 ;  /* 0x0000001506037224 */ /* 0x001fc400078e0220 */
[----:B------:R-:W-:Y:S02]  /*0c40*/  IMAD R152, R11, R152, R0 ;  /* 0x000000980b987224 */ /* 0x000fe400078e0200 */
[----:B------:R-:W-:Y:S02]  /*0c50*/  IMAD R3, R3, R24, R5 ;  /* 0x0000001803037224 */ /* 0x000fe400078e0205 */
[----:B------:R-:W-:-:S03]  /*0c60*/  IMAD.MOV.U32 R0, RZ, RZ, 0x1 ;  /* 0x00000001ff007424 */ /* 0x000fc600078e00ff */
[----:B------:R-:W-:Y:S02]  /*0c70*/  SEL R153, R3, R152, !P3 ;  /* 0x0000009803997207 */ /* 0x000fe40005800000 */
[----:B------:R-:W-:-:S07]  /*0c80*/  SEL R152, R152, R3, !P3 ;  /* 0x0000000398987207 */ /* 0x000fce0005800000 */
.L_x_5:
[----:B------:R-:W-:-:S08]  /*0c90*/  NOP ;  /* 0x0000000000007918 */ /* 0x000fd00000000000 */
[----:B------:R-:W0:Y:S02]  /*0ca0*/  USETMAXREG.TRY_ALLOC.CTAPOOL UP0, 0xe8 ;  /* 0x000000e8000079c8 */ /* 0x000e240008000600 */
[----:B0-----:R-:W-:-:S13]  /*0cb0*/  PLOP3.LUT P0, PT, PT, PT, UP0, 0x80, 0x0 ;  /* 0x000000000000781c */ /* 0x001fda0003f0f008 */
[----:B------:R-:W-:Y:S05]  /*0cc0*/  @!P0 BRA `(.L_x_5) ;  /* 0xfffffffc00f08947 */ /* 0x000fea000383ffff */
[----:B------:R-:W-:Y:S01]  /*0cd0*/  ULDC.64 UR4, c[0x0][0x598] ;  /* 0x0001660000047ab9 */ /* 0x000fe20000000a00 */
[----:B------:R-:W-:Y:S01]  /*0ce0*/  ULDC.64 UR36, c[0x0][0x208] ;  /* 0x0000820000247ab9 */ /* 0x000fe20000000a00 */
[----:B------:R-:W-:-:S04]  /*0cf0*/  ISETP.NE.U32.AND P0, PT, RZ, UR4, PT ;  /* 0x00000004ff007c0c */ /* 0x000fc8000bf05070 */
[----:B------:R-:W-:-:S13]  /*0d00*/  ISETP.NE.AND.EX P0, PT, RZ, UR5, PT, P0 ;  /* 0x00000005ff007c0c */ /* 0x000fda000bf05300 */
[----:B------:R-:W-:Y:S05]  /*0d10*/  @!P0 BRA `(.L_x_8) ;  /* 0x00000000001c8947 */ /* 0x000fea0003800000 */
[----:B------:R-:W0:Y:S02]  /*0d20*/  LDC.64 R4, c[0x0][0x598] ;  /* 0x00016600ff047b82 */ /* 0x000e240000000a00 */
[----:B0-----:R-:W2:Y:S02]  /*0d30*/  LDG.E.64 R4, desc[UR36][R4.64] ;  /* 0x0000002404047981 */ /* 0x001ea4000c1e1b00 */
[----:B--2---:R-:W-:-:S04]  /*0d40*/  ISETP.NE.U32.AND P0, PT, R4, RZ, PT ;  /* 0x000000ff0400720c */ /* 0x004fc80003f05070 */
[----:B------:R-:W-:-:S13]  /*0d50*/  ISETP.NE.AND.EX P0, PT, R5, RZ, PT, P0 ;  /* 0x000000ff0500720c */ /* 0x000fda0003f05300 */
[----:B------:R-:W-:Y:S05]  /*0d60*/  @!P0 BRA `(.L_x_8) ;  /* 0x0000000000088947 */ /* 0x000fea0003800000 */
[----:B------:R0:W5:Y:S01]  /*0d70*/  LD.E R154, desc[UR36][R4.64] ;  /* 0x00000024049a7980 */ /* 0x000162000c101900 */
[----:B------:R-:W-:Y:S05]  /*0d80*/  BRA `(.L_x_9) ;  /* 0x0000000000247947 */ /* 0x000fea0003800000 */
.L_x_8:
[----:B------:R-:W-:Y:S02]  /*0d90*/  ULDC.64 UR4, c[0x0][0x588] ;  /* 0x0001620000047ab9 */ /* 0x000fe40000000a00 */
[----:B------:R-:W-:-:S04]  /*0da0*/  ISETP.NE.U32.AND P0, PT, RZ, UR4, PT ;  /* 0x00000004ff007c0c */ /* 0x000fc8000bf05070 */
[----:B------:R-:W-:-:S13]  /*0db0*/  ISETP.NE.AND.EX P0, PT, RZ, UR5, PT, P0 ;  /* 0x00000005ff007c0c */ /* 0x000fda000bf05300 */
[----:B------:R-:W-:Y:S05]  /*0dc0*/  @!P0 BRA `(.L_x_10) ;  /* 0x00000000000c8947 */ /* 0x000fea0003800000 */
[----:B------:R-:W0:Y:S02]  /*0dd0*/  LDC.64 R154, c[0x0][0x588] ;  /* 0x00016200ff9a7b82 */ /* 0x000e240000000a00 */
[----:B0-----:R1:W5:Y:S01]  /*0de0*/  LDG.E R154, desc[UR36][R154.64] ;  /* 0x000000249a9a7981 */ /* 0x001362000c1e1900 */
[----:B------:R-:W-:Y:S05]  /*0df0*/  BRA `(.L_x_9) ;  /* 0x0000000000087947 */ /* 0x000fea0003800000 */
.L_x_10:
[----:B------:R-:W-:Y:S02]  /*0e00*/  ULDC UR4, c[0x0][0x580] ;  /* 0x0001600000047ab9 */ /* 0x000fe40000000800 */
[----:B------:R-:W-:-:S07]  /*0e10*/  IMAD.U32 R154, RZ, RZ, UR4 ;  /* 0x00000004ff9a7e24 */ /* 0x000fce000f8e00ff */
.L_x_9:
[----:B------:R-:W-:Y:S02]  /*0e20*/  ULDC.64 UR4, c[0x0][0x5a0] ;  /* 0x0001680000047ab9 */ /* 0x000fe40000000a00 */
[----:B------:R-:W-:-:S04]  /*0e30*/  ISETP.NE.U32.AND P0, PT, RZ, UR4, PT ;  /* 0x00000004ff007c0c */ /* 0x000fc8000bf05070 */
[----:B------:R-:W-:-:S13]  /*0e40*/  ISETP.NE.AND.EX P0, PT, RZ, UR5, PT, P0 ;  /* 0x00000005ff007c0c */ /* 0x000fda000bf05300 */
[----:B------:R-:W-:Y:S05]  /*0e50*/  @!P0 BRA `(.L_x_11) ;  /* 0x00000000001c8947 */ /* 0x000fea0003800000 */
[----:B0-----:R-:W0:Y:S02]  /*0e60*/  LDC.64 R4, c[0x0][0x5a0] ;  /* 0x00016800ff047b82 */ /* 0x001e240000000a00 */
[----:B0-----:R-:W2:Y:S02]  /*0e70*/  LDG.E.64 R4, desc[UR36][R4.64] ;  /* 0x0000002404047981 */ /* 0x001ea4000c1e1b00 */
[----:B--2---:R-:W-:-:S04]  /*0e80*/  ISETP.NE.U32.AND P0, PT, R4, RZ, PT ;  /* 0x000000ff0400720c */ /* 0x004fc80003f05070 */
[----:B------:R-:W-:-:S13]  /*0e90*/  ISETP.NE.AND.EX P0, PT, R5, RZ, PT, P0 ;  /* 0x000000ff0500720c */ /* 0x000fda0003f05300 */
[----:B------:R-:W-:Y:S05]  /*0ea0*/  @!P0 BRA `(.L_x_11) ;  /* 0x0000000000088947 */ /* 0x000fea0003800000 */
[----:B-1----:R0:W5:Y:S01]  /*0eb0*/  LD.E R155, desc[UR36][R4.64] ;  /* 0x00000024049b7980 */ /* 0x002162000c101900 */
[----:B------:R-:W-:Y:S05]  /*0ec0*/  BRA `(.L_x_12) ;  /* 0x0000000000247947 */ /* 0x000fea0003800000 */
.L_x_11:
[----:B------:R-:W-:Y:S02]  /*0ed0*/  ULDC.64 UR4, c[0x0][0x590] ;  /* 0x0001640000047ab9 */ /* 0x000fe40000000a00 */
[----:B------:R-:W-:-:S04]  /*0ee0*/  ISETP.NE.U32.AND P0, PT, RZ, UR4, PT ;  /* 0x00000004ff007c0c */ /* 0x000fc8000bf05070 */
[----:B------:R-:W-:-:S13]  /*0ef0*/  ISETP.NE.AND.EX P0, PT, RZ, UR5, PT, P0 ;  /* 0x00000005ff007c0c */ /* 0x000fda000bf05300 */
[----:B------:R-:W-:Y:S05]  /*0f00*/  @!P0 BRA `(.L_x_13) ;  /* 0x00000000000c8947 */ /* 0x000fea0003800000 */
[----:B0-----:R-:W1:Y:S02]  /*0f10*/  LDC.64 R4, c[0x0][0x590] ;  /* 0x00016400ff047b82 */ /* 0x001e640000000a00 */
[----:B-1----:R1:W5:Y:S01]  /*0f20*/  LDG.E R155, desc[UR36][R4.64] ;  /* 0x00000024049b7981 */ /* 0x002362000c1e1900 */
[----:B------:R-:W-:Y:S05]  /*0f30*/  BRA `(.L_x_12) ;  /* 0x0000000000087947 */ /* 0x000fea0003800000 */
.L_x_13:
[----:B------:R-:W-:Y:S02]  /*0f40*/  ULDC UR4, c[0x0][0x584] ;  /* 0x0001610000047ab9 */ /* 0x000fe40000000800 */
[----:B-1----:R-:W-:-:S07]  /*0f50*/  IMAD.U32 R155, RZ, RZ, UR4 ;  /* 0x00000004ff9b7e24 */ /* 0x002fce000f8e00ff */
.L_x_12:
[----:B------:R-:W-:-:S13]  /*0f60*/  LOP3.LUT P0, RZ, R0, 0xff, RZ, 0xc0, !PT ;  /* 0x000000ff00ff7812 */ /* 0x000fda000780c0ff */
[----:B------:R-:W-:Y:S05]  /*0f70*/  @!P0 EXIT ;  /* 0x000000000000894d */ /* 0x000fea0003800000 */
[----:B------:R-:W-:Y:S01]  /*0f80*/  ULDC UR4, c[0x0][0x28c] ;  /* 0x0000a30000047ab9 */ /* 0x000fe20000000800 */
[----:B------:R-:W-:Y:S01]  /*0f90*/  LOP3.LUT R164, R19, 0x1, RZ, 0xfc, !PT ;  /* 0x0000000113a47812 */ /* 0x000fe200078efcff */
[----:B------:R-:W-:Y:S01]  /*0fa0*/  UIADD3 UR4, UR4, 0x1f, URZ ;  /* 0x0000001f04047890 */ /* 0x000fe2000fffe03f */
[----:B------:R-:W-:Y:S01]  /*0fb0*/  UMOV UR38, URZ ;  /* 0x0000003f00267c82 */ /* 0x000fe20008000000 */
[----:B------:R-:W-:Y:S02]  /*0fc0*/  UMOV UR39, URZ ;  /* 0x0000003f00277c82 */ /* 0x000fe40008000000 */
[----:B------:R-:W-:-:S04]  /*0fd0*/  USHF.R.S32.HI UR5, URZ, 0x1f, UR4 ;  /* 0x0000001f3f057899 */ /* 0x000fc80008011404 */
[----:B------:R-:W-:-:S04]  /*0fe0*/  ULEA.HI UR5, UR5, UR4, URZ, 0x5 ;  /* 0x0000000405057291 */ /* 0x000fc8000f8f283f */
[----:B------:R-:W-:-:S12]  /*0ff0*/  USHF.R.S32.HI UR40, URZ, 0x5, UR5 ;  /* 0x000000053f287899 */ /* 0x000fd80008011405 */
.L_x_285:
[----:B------:R-:W-:Y:S01]  /*1000*/  LOP3.LUT R0, R18, 0x80, RZ, 0xc0, !PT ;  /* 0x0000008012007812 */ /* 0x000fe200078ec0ff */
[----:B--2---:R-:W2:Y:S01]  /*1010*/  S2UR UR7, SR_CgaCtaId ;  /* 0x00000000000779c3 */ /* 0x004ea20000008800 */
[----:B------:R-:W-:Y:S02]  /*1020*/  UMOV UR6, 0x400 ;  /* 0x0000040000067882 */ /* 0x000fe40000000000 */
[----:B------:R-:W-:-:S06]  /*1030*/  SHF.R.U32.HI R0, RZ, 0x7, R0 ;  /* 0x00000007ff007819 */ /* 0x000fcc0000011600 */
[----:B---3--:R-:W3:Y:S01]  /*1040*/  SHFL.IDX PT, R0, R0, RZ, 0x1f ;  /* 0x00001fff00007589 */ /* 0x008ee200000e0000 */
[----:B--2---:R-:W-:Y:S01]  /*1050*/  ULEA UR42, UR7, UR6, 0x18 ;  /* 0x00000006072a7291 */ /* 0x004fe2000f8ec03f */
[----:B---3--:R-:W-:-:S13]  /*1060*/  R2UR UR4, R0 ;  /* 0x00000000000472ca */ /* 0x008fda00000e0000 */
[----:B------:R-:W-:-:S04]  /*1070*/  ULEA.HI UR5, UR4, UR4, URZ, 0x1 ;  /* 0x0000000404057291 */ /* 0x000fc8000f8f083f */
[----:B------:R-:W-:-:S04]  /*1080*/  ULOP3.LUT UR5, UR5, 0xffffe, URZ, 0xc0, !UPT ;  /* 0x000ffffe05057892 */ /* 0x000fc8000f8ec03f */
[----:B------:R-:W-:-:S03]  /*1090*/  UIADD3 UR5, UR4, -UR5, URZ ;  /* 0x8000000504057290 */ /* 0x000fc6000fffe03f */
[----:B------:R-:W-:Y:S01]  /*10a0*/  ULDC UR4, c[0x0][0x28c] ;  /* 0x0000a30000047ab9 */ /* 0x000fe20000000800 */
[----:B------:R-:W-:Y:S01]  /*10b0*/  ULEA UR5, UR5, UR42, 0xc ;  /* 0x0000002a05057291 */ /* 0x000fe2000f8e603f */
[----:B------:R-:W-:-:S03]  /*10c0*/  ISETP.LT.AND P0, PT, RZ, UR4, PT ;  /* 0x00000004ff007c0c */ /* 0x000fc6000bf01270 */
[----:B------:R-:W-:-:S04]  /*10d0*/  UIADD3 UR5, UR5, 0x180, URZ ;  /* 0x0000018005057890 */ /* 0x000fc8000fffe03f */
[----:B------:R-:W-:-:S04]  /*10e0*/  USHF.R.U32.HI UR5, URZ, 0x4, UR5 ;  /* 0x000000043f057899 */ /* 0x000fc80008011605 */
[----:B------:R-:W-:Y:S02]  /*10f0*/  ULOP3.LUT UR41, UR5, 0x3fff, URZ, 0xc0, !UPT ;  /* 0x00003fff05297892 */ /* 0x000fe4000f8ec03f */
[----:B-1--45:R-:W-:Y:S10]  /*1100*/  @P0 BRA `(.L_x_14) ;  /* 0x0000000000400947 */ /* 0x032ff40003800000 */
[----:B------:R-:W-:Y:S01]  /*1110*/  MOV R0, 0x0 ;  /* 0x0000000000007802 */ /* 0x000fe20000000f00 */
[----:B------:R-:W-:Y:S01]  /*1120*/  ULDC.64 UR4, c[0x4][0x68] ;  /* 0x01001a0000047ab9 */ /* 0x000fe20000000a00 */
[----:B------:R-:W-:Y:S01]  /*1130*/  ULDC.64 UR6, c[0x4][0x8] ;  /* 0x0100020000067ab9 */ /* 0x000fe20000000a00 */
[----:B01----:R-:W-:Y:S01]  /*1140*/  IMAD.U32 R4, RZ, RZ, UR4 ;  /* 0x00000004ff047e24 */ /* 0x003fe2000f8e00ff */
[----:B------:R0:W1:Y:S01]  /*1150*/  LDC.64 R14, c[0x4][R0] ;  /* 0x01000000000e7b82 */ /* 0x0000620000000a00 */
[----:B------:R-:W-:Y:S01]  /*1160*/  IMAD.U32 R5, RZ, RZ, UR5 ;  /* 0x00000005ff057e24 */ /* 0x000fe2000f8e00ff */
[----:B------:R-:W-:Y:S01]  /*1170*/  ULDC.64 UR4, c[0x4][0x70] ;  /* 0x01001c0000047ab9 */ /* 0x000fe20000000a00 */
[----:B------:R-:W-:Y:S01]  /*1180*/  IMAD.U32 R10, RZ, RZ, UR6 ;  /* 0x00000006ff0a7e24 */ /* 0x000fe2000f8e00ff */
[----:B------:R-:W-:Y:S01]  /*1190*/  MOV R7, UR5 ;  /* 0x0000000500077c02 */ /* 0x000fe20008000f00 */
[----:B------:R-:W-:Y:S02]  /*11a0*/  IMAD.U32 R6, RZ, RZ, UR4 ;  /* 0x00000004ff067e24 */ /* 0x000fe4000f8e00ff */
[----:B------:R-:W-:-:S02]  /*11b0*/  IMAD.U32 R11, RZ, RZ, UR7 ;  /* 0x00000007ff0b7e24 */ /* 0x000fc4000f8e00ff */
[----:B------:R-:W-:Y:S02]  /*11c0*/  IMAD.MOV.U32 R8, RZ, RZ, 0x1e1 ;  /* 0x000001e1ff087424 */ /* 0x000fe400078e00ff */
[----:B------:R-:W-:Y:S02]  /*11d0*/  IMAD.MOV.U32 R12, RZ, RZ, 0x1 ;  /* 0x00000001ff0c7424 */ /* 0x000fe400078e00ff */
[----:B0-----:R-:W-:-:S07]  /*11e0*/  IMAD.MOV.U32 R13, RZ, RZ, RZ ;  /* 0x000000ffff0d7224 */ /* 0x001fce00078e00ff */
[----:B------:R-:W-:-:S07]  /*11f0*/  LEPC R20, `(.L_x_14) ;  /* 0x000000001014794e */ /* 0x000fce0000000000 */
[----:B-1---5:R-:W-:Y:S05]  /*1200*/  CALL.ABS.NOINC R14 ;  /* 0x000000000e007343 */ /* 0x022fea0003c00000 */
.L_x_14:
[----:B------:R-:W-:-:S13]  /*1210*/  ISETP.NE.AND P0, PT, R164, 0x3, PT ;  /* 0x00000003a400780c */ /* 0x000fda0003f05270 */
[----:B------:R-:W-:Y:S05]  /*1220*/  @!P0 BRA `(.L_x_15) ;  /* 0x0000000000048947 */ /* 0x000fea0003800000 */
[----:B------:R-:W-:Y:S01]  /*1230*/  BPT.TRAP 0x1 ;  /* 0x000000040000795c */ /* 0x000fe20000300000 */
.L_x_15:
[----:B------:R-:W-:Y:S02]  /*1240*/  IMAD.U32 R3, RZ, RZ, UR39 ;  /* 0x00000027ff037e24 */ /* 0x000fe4000f8e00ff */
[----:B------:R-:W-:-:S03]  /*1250*/  IMAD.U32 R0, RZ, RZ, UR38 ;  /* 0x00000026ff007e24 */ /* 0x000fc6000f8e00ff */
[----:B------:R-:W-:Y:S02]  /*1260*/  LEA R3, R3, UR42, 0x3 ;  /* 0x0000002a03037c11 */ /* 0x000fe4000f8e18ff */
[----:B------:R-:W-:-:S04]  /*1270*/  SHF.L.U32 R0, R0, 0x1f, RZ ;  /* 0x0000001f00007819 */ /* 0x000fc800000006ff */
[----:B------:R2:W3:Y:S01]  /*1280*/  SYNCS.PHASECHK.TRANS64.TRYWAIT P1, [R3+URZ], R0 ;  /* 0x00000000030075a7 */ /* 0x0004e2000802017f */
[----:B------:R-:W-:Y:S05]  /*1290*/  @!P0 BRA `(.L_x_16) ;  /* 0x0000000000048947 */ /* 0x000fea0003800000 */
[----:B------:R-:W-:Y:S01]  /*12a0*/  BPT.TRAP 0x1 ;  /* 0x000000040000795c */ /* 0x000fe20000300000 */
.L_x_16:
[----:B---3--:R-:W-:Y:S05]  /*12b0*/  @P1 BRA `(.L_x_17) ;  /* 0x0000000000081947 */ /* 0x008fea0003800000 */
[----:B------:R-:W3:Y:S02]  /*12c0*/  SYNCS.PHASECHK.TRANS64.TRYWAIT P1, [R3+URZ], R0 ;  /* 0x00000000030075a7 */ /* 0x000ee4000802017f */
[----:B---3--:R-:W-:Y:S05]  /*12d0*/  @!P1 BRA `(.L_x_18) ;  /* 0x000000ac00f49947 */ /* 0x008fea0003800000 */
.L_x_17:
[----:B------:R-:W-:-:S04]  /*12e0*/  UISETP.LT.AND UP0, UPT, UR40, 0x1, UPT ;  /* 0x000000012800788c */ /* 0x000fc8000bf01270 */
[----:B------:R-:W-:-:S04]  /*12f0*/  USEL UR4, UR40, 0x1, UP0 ;  /* 0x0000000128047887 */ /* 0x000fc80008000000 */
[----:B------:R-:W-:-:S06]  /*1300*/  UIADD3 UR4, UR40, -UR4, URZ ;  /* 0x8000000428047290 */ /* 0x000fcc000fffe03f */
[----:B--23--:R-:W-:Y:S01]  /*1310*/  MOV R0, UR4 ;  /* 0x0000000400007c02 */ /* 0x00cfe20008000f00 */
[----:B------:R-:W-:Y:S05]  /*1320*/  WARPSYNC.ALL ;  /* 0x0000000000007948 */ /* 0x000fea0003800000 */
[----:B------:R-:W-:Y:S01]  /*1330*/  ISETP.GE.AND P1, PT, R0, 0x1, PT ;  /* 0x000000010000780c */ /* 0x000fe20003f26270 */
[----:B------:R-:W-:Y:S01]  /*1340*/  UIADD3 UR4, UR42, 0x24180, URZ ;  /* 0x000241802a047890 */ /* 0x000fe2000fffe03f */
[----:B------:R-:W-:Y:S01]  /*1350*/  WARPGROUP.ARRIVE ;  /* 0x00000000000079c5 */ /* 0x000fe20000000000 */
[----:B------:R-:W-:Y:S01]  /*1360*/  UMOV UR9, 0x80000020 ;  /* 0x8000002000097882 */ /* 0x000fe20000000000 */
[----:B------:R-:W-:Y:S01]  /*1370*/  UMOV UR11, 0x80000020 ;  /* 0x80000020000b7882 */ /* 0x000fe20000000000 */
[----:B------:R-:W-:-:S04]  /*1380*/  USHF.R.U32.HI UR4, URZ, 0x4, UR4 ;  /* 0x000000043f047899 */ /* 0x000fc80008011604 */
[----:B------:R-:W-:Y:S02]  /*1390*/  ULOP3.LUT UR5, UR4, 0x3fff, URZ, 0xc0, !UPT ;  /* 0x00003fff04057892 */ /* 0x000fe4000f8ec03f */
[----:B------:R-:W-:Y:S02]  /*13a0*/  ULOP3.LUT UR4, UR41, 0x10000, URZ, 0xfc, !UPT ;  /* 0x0001000029047892 */ /* 0x000fe4000f8efc3f */
[----:B------:R-:W-:Y:S02]  /*13b0*/  ULOP3.LUT UR5, UR5, 0x10000, URZ, 0xfc, !UPT ;  /* 0x0001000005057892 */ /* 0x000fe4000f8efc3f */
[----:B------:R-:W-:Y:S02]  /*13c0*/  ULEA UR6, UR39, UR4, 0xa ;  /* 0x0000000427067291 */ /* 0x000fe4000f8e503f */
[----:B------:R-:W-:-:S05]  /*13d0*/  ULEA UR7, UR39, UR5, 0x9 ;  /* 0x0000000527077291 */ /* 0x000fca000f8e483f */
[----:B------:R-:W-:Y:S02]  /*13e0*/  UMOV UR8, UR6 ;  /* 0x0000000600087c82 */ /* 0x000fe40008000000 */
[----:B------:R-:W-:Y:S02]  /*13f0*/  UMOV UR10, UR7 ;  /* 0x00000007000a7c82 */ /* 0x000fe40008000000 */
[----:B------:R-:W-:Y:S01]  /*1400*/  HGMMA.64x128x16.F32 R88, gdesc[UR8], RZ, !UPT, gsb0 ;  /* 0x01e00000085879f0 */ /* 0x000fe2000c0008ff */
[----:B------:R-:W-:Y:S01]  /*1410*/  UIADD3 UR8, UR6, 0x200, URZ ;  /* 0x0000020006087890 */ /* 0x000fe2000fffe03f */
[----:B------:R-:W-:Y:S01]  /*1420*/  UMOV UR9, 0x80000020 ;  /* 0x8000002000097882 */ /* 0x000fe20000000000 */
[----:B------:R-:W-:Y:S02]  /*1430*/  WARPGROUP.DEPBAR.LE gsb0, 0x0 ;  /* 0x00008000000079c5 */ /* 0x000fe40000010000 */
[----:B------:R-:W-:-:S07]  /*1440*/  WARPGROUP.ARRIVE ;  /* 0x00000000000079c5 */ /* 0x000fce0000000000 */
[----:B------:R-:W-:Y:S01]  /*1450*/  HGMMA.64x128x16.F32 R24, gdesc[UR8], RZ, !UPT, gsb0 ;  /* 0x01e00000081879f0 */ /* 0x000fe2000c0008ff */
[----:B------:R-:W-:Y:S02]  /*1460*/  UIADD3 UR8, UR6, 0x2, URZ ;  /* 0x0000000206087890 */ /* 0x000fe4000fffe03f */
[----:B------:R-:W-:Y:S01]  /*1470*/  UIADD3 UR10, UR7, 0x2, URZ ;  /* 0x00000002070a7890 */ /* 0x000fe2000fffe03f */
[----:B------:R-:W-:Y:S01]  /*1480*/  UMOV UR9, 0x80000020 ;  /* 0x8000002000097882 */ /* 0x000fe20000000000 */
[----:B------:R-:W-:Y:S01]  /*1490*/  UMOV UR11, 0x80000020 ;  /* 0x80000020000b7882 */ /* 0x000fe20000000000 */
[----:B------:R-:W-:Y:S02]  /*14a0*/  WARPGROUP.DEPBAR.LE gsb0, 0x0 ;  /* 0x00008000000079c5 */ /* 0x000fe40000010000 */
[----:B------:R-:W-:-:S06]  /*14b0*/  WARPGROUP.ARRIVE ;  /* 0x00000000000079c5 */ /* 0x000fcc0000000000 */
[----:B------:R-:W-:Y:S01]  /*14c0*/  HGMMA.64x128x16.F32 R88, gdesc[UR8], R88, gsb0 ;  /* 0x01e00000085879f0 */ /* 0x000fe20008000858 */
[----:B------:R-:W-:Y:S01]  /*14d0*/  UIADD3 UR8, UR6, 0x202, URZ ;  /* 0x0000020206087890 */ /* 0x000fe2000fffe03f */
[----:B------:R-:W-:Y:S01]  /*14e0*/  UMOV UR9, 0x80000020 ;  /* 0x8000002000097882 */ /* 0x000fe20000000000 */
[----:B------:R-:W-:Y:S02]  /*14f0*/  WARPGROUP.DEPBAR.LE gsb0, 0x0 ;  /* 0x00008000000079c5 */ /* 0x000fe40000010000 */
[----:B------:R-:W-:-:S07]  /*1500*/  WARPGROUP.ARRIVE ;  /* 0x00000000000079c5 */ /* 0x000fce0000000000 */
[----:B------:R-:W-:Y:S03]  /*1510*/  HGMMA.64x128x16.F32 R24, gdesc[UR8], R24, gsb0 ;  /* 0x01e00000081879f0 */ /* 0x000fe60008000818 */
[----:B------:R-:W-:Y:S02]  /*1520*/  WARPGROUP.DEPBAR.LE gsb0, 0x0 ;  /* 0x00008000000079c5 */ /* 0x000fe40000010000 */
[----:B------:R-:W-:Y:S05]  /*1530*/  @!P1 BRA `(.L_x_19) ;  /* 0x0000000400089947 */ /* 0x000fea0003800000 */
[----:B------:R-:W-:-:S04]  /*1540*/  UIADD3 UR6, UR39, 0x1, URZ ;  /* 0x0000000127067890 */ /* 0x000fc8000fffe03f */
[----:B------:R-:W-:-:S04]  /*1550*/  UISETP.NE.AND UP0, UPT, UR6, 0x9, UPT ;  /* 0x000000090600788c */ /* 0x000fc8000bf05270 */
[----:B------:R-:W-:Y:S02]  /*1560*/  USEL UR7, URZ, 0x1, UP0 ;  /* 0x000000013f077887 */ /* 0x000fe40008000000 */
[----:B------:R-:W-:Y:S02]  /*1570*/  USEL UR6, UR6, URZ, UP0 ;  /* 0x0000003f06067287 */ /* 0x000fe40008000000 */
[----:B------:R-:W-:-:S06]  /*1580*/  ULOP3.LUT UR7, UR38, UR7, URZ, 0x3c, !UPT ;  /* 0x0000000726077292 */ /* 0x000fcc000f8e3c3f */
[----:B01----:R-:W-:Y:S01]  /*1590*/  IMAD.U32 R5, RZ, RZ, UR7 ;  /* 0x00000007ff057e24 */ /* 0x003fe2000f8e00ff */
[----:B------:R-:W-:-:S06]  /*15a0*/  UMOV UR7, UR39 ;  /* 0x0000002700077c82 */ /* 0x000fcc0008000000 */
.L_x_26:
[----:B01----:R-:W-:Y:S05]  /*15b0*/  @!P0 BRA `(.L_x_20) ;  /* 0x0000000000048947 */ /* 0x003fea0003800000 */
[----:B------:R-:W-:Y:S01]  /*15c0*/  BPT.TRAP 0x1 ;  /* 0x000000040000795c */ /* 0x000fe20000300000 */
.L_x_20:
[----:B------:R-:W0:Y:S01]  /*15d0*/  S2UR UR9, SR_CgaCtaId ;  /* 0x00000000000979c3 */ /* 0x000e220000008800 */
[----:B------:R-:W-:Y:S01]  /*15e0*/  UMOV UR8, 0x400 ;  /* 0x0000040000087882 */ /* 0x000fe20000000000 */
[----:B------:R-:W-:Y:S01]  /*15f0*/  SHF.L.U32 R3, R5, 0x1f, RZ ;  /* 0x0000001f05037819 */ /* 0x000fe200000006ff */
[----:B0-----:R-:W-:-:S04]  /*1600*/  ULEA UR14, UR9, UR8, 0x18 ;  /* 0x00000008090e7291 */ /* 0x001fc8000f8ec03f */
[----:B------:R-:W-:-:S09]  /*1610*/  ULEA UR8, UR6, UR14, 0x3 ;  /* 0x0000000e06087291 */ /* 0x000fd2000f8e183f */
[----:B------:R0:W1:Y:S01]  /*1620*/  SYNCS.PHASECHK.TRANS64.TRYWAIT P1, [UR8], R3 ;  /* 0x00000003ff0075a7 */ /* 0x0000620008020148 */
[----:B------:R-:W-:Y:S05]  /*1630*/  @!P0 BRA `(.L_x_21) ;  /* 0x0000000000048947 */ /* 0x000fea0003800000 */
[----:B------:R-:W-:Y:S01]  /*1640*/  BPT.TRAP 0x1 ;  /* 0x000000040000795c */ /* 0x000fe20000300000 */
.L_x_21:
[----:B-1----:R-:W-:Y:S05]  /*1650*/  @P1 BRA `(.L_x_22) ;  /* 0x0000000000081947 */ /* 0x002fea0003800000 */
[----:B------:R-:W1:Y:S02]  /*1660*/  SYNCS.PHASECHK.TRANS64.TRYWAIT P1, [UR8], R3 ;  /* 0x00000003ff0075a7 */ /* 0x000e640008020148 */
[----:B-1----:R-:W-:Y:S05]  /*1670*/  @!P1 BRA `(.L_x_23) ;  /* 0x000000ac00209947 */ /* 0x002fea0003800000 */
.L_x_22:
[----:B------:R-:W-:Y:S01]  /*1680*/  ULEA UR12, UR6, UR4, 0xa ;  /* 0x00000004060c7291 */ /* 0x000fe2000f8e503f */
[----:B------:R-:W-:Y:S01]  /*1690*/  WARPGROUP.ARRIVE ;  /* 0x00000000000079c5 */ /* 0x000fe20000000000 */
[----:B------:R-:W-:Y:S01]  /*16a0*/  ULEA UR13, UR6, UR5, 0x9 ;  /* 0x00000005060d7291 */ /* 0x000fe2000f8e483f */
[----:B------:R-:W-:Y:S01]  /*16b0*/  UMOV UR9, 0x80000020 ;  /* 0x8000002000097882 */ /* 0x000fe20000000000 */
[----:B------:R-:W-:-:S03]  /*16c0*/  UMOV UR11, 0x80000020 ;  /* 0x80000020000b7882 */ /* 0x000fc60000000000 */
[----:B------:R-:W-:Y:S02]  /*16d0*/  UMOV UR8, UR12 ;  /* 0x0000000c00087c82 */ /* 0x000fe40008000000 */
[----:B------:R-:W-:Y:S02]  /*16e0*/  UMOV UR10, UR13 ;  /* 0x0000000d000a7c82 */ /* 0x000fe40008000000 */
[----:B------:R-:W-:Y:S01]  /*16f0*/  HGMMA.64x128x16.F32 R88, gdesc[UR8], R88, gsb0 ;  /* 0x01e00000085879f0 */ /* 0x000fe20008000858 */
[----:B------:R-:W-:Y:S01]  /*1700*/  UIADD3 UR8, UR12, 0x200, URZ ;  /* 0x000002000c087890 */ /* 0x000fe2000fffe03f */
[----:B------:R-:W-:Y:S01]  /*1710*/  UMOV UR9, 0x80000020 ;  /* 0x8000002000097882 */ /* 0x000fe20000000000 */
[----:B------:R-:W-:Y:S02]  /*1720*/  WARPGROUP.DEPBAR.LE gsb0, 0x0 ;  /* 0x00008000000079c5 */ /* 0x000fe40000010000 */
[----:B------:R-:W-:-:S07]  /*1730*/  WARPGROUP.ARRIVE ;  /* 0x00000000000079c5 */ /* 0x000fce0000000000 */
[----:B------:R-:W-:Y:S01]  /*1740*/  HGMMA.64x128x16.F32 R24, gdesc[UR8], R24, gsb0 ;  /* 0x01e00000081879f0 */ /* 0x000fe20008000818 */
        /* <DEDUP_REMOVED lines=14> */
[----:B------:R-:W-:Y:S01]  /*1830*/  BPT.TRAP 0x1 ;  /* 0x000000040000795c */ /* 0x000fe20000300000 */
.L_x_24:
[----:B------:R-:W-:Y:S01]  /*1840*/  ULEA UR8, UR7, UR14, 0x3 ;  /* 0x0000000e07087291 */ /* 0x000fe2000f8e183f */
[----:B------:R-:W-:-:S03]  /*1850*/  ISETP.GT.U32.AND P1, PT, R19, 0x1, PT ;  /* 0x000000011300780c */ /* 0x000fc60003f24070 */
[----:B------:R-:W-:-:S04]  /*1860*/  UIADD3 UR8, UR8, 0x48, URZ ;  /* 0x0000004808087890 */ /* 0x000fc8000fffe03f */
[----:B------:R-:W-:-:S09]  /*1870*/  UPRMT UR8, URZ, 0x654, UR8 ;  /* 0x000006543f087896 */ /* 0x000fd20008000008 */
[----:B------:R-:W-:Y:S01]  /*1880*/  SYNCS.ARRIVE.TRANS64.RED.A1T0 RZ, [UR8], RZ ;  /* 0x000000ffffff79a7 */ /* 0x000fe20008100408 */
[----:B------:R-:W-:Y:S05]  /*1890*/  @P1 BRA `(.L_x_25) ;  /* 0x0000000000041947 */ /* 0x000fea0003800000 */
[----:B------:R-:W-:Y:S01]  /*18a0*/  BPT.TRAP 0x1 ;  /* 0x000000040000795c */ /* 0x000fe20000300000 */
.L_x_25:
[----:B------:R-:W-:Y:S01]  /*18b0*/  UIADD3 UR6, UR6, 0x1, URZ ;  /* 0x0000000106067890 */ /* 0x000fe2000fffe03f */
[C---:B------:R-:W-:Y:S01]  /*18c0*/  ISETP.GT.AND P1, PT, R0.reuse, 0x1, PT ;  /* 0x000000010000780c */ /* 0x040fe20003f24270 */
[----:B------:R-:W-:Y:S01]  /*18d0*/  UIADD3 UR7, UR7, 0x1, URZ ;  /* 0x0000000107077890 */ /* 0x000fe2000fffe03f */
[----:B------:R-:W-:Y:S01]  /*18e0*/  VIADD R0, R0, 0xffffffff ;  /* 0xffffffff00007836 */ /* 0x000fe20000000000 */
[----:B------:R-:W-:Y:S02]  /*18f0*/  UISETP.NE.AND UP0, UPT, UR6, 0x9, UPT ;  /* 0x000000090600788c */ /* 0x000fe4000bf05270 */
[----:B------:R-:W-:Y:S02]  /*1900*/  UISETP.NE.AND UP1, UPT, UR7, 0x9, UPT ;  /* 0x000000090700788c */ /* 0x000fe4000bf25270 */
[----:B------:R-:W-:Y:S02]  /*1910*/  USEL UR8, URZ, 0x1, UP0 ;  /* 0x000000013f087887 */ /* 0x000fe40008000000 */
[----:B------:R-:W-:-:S02]  /*1920*/  USEL UR6, UR6, URZ, UP0 ;  /* 0x0000003f06067287 */ /* 0x000fc40008000000 */
[----:B------:R-:W-:Y:S02]  /*1930*/  USEL UR7, UR7, URZ, UP1 ;  /* 0x0000003f07077287 */ /* 0x000fe40008800000 */
[----:B------:R-:W-:Y:S01]  /*1940*/  LOP3.LUT R5, R5, UR8, RZ, 0x3c, !PT ;  /* 0x0000000805057c12 */ /* 0x000fe2000f8e3cff */
[----:B------:R-:W-:Y:S09]  /*1950*/  @P1 BRA `(.L_x_26) ;  /* 0xfffffffc00141947 */ /* 0x000ff2000383ffff */
.L_x_19:
[----:B------:R-:W2:Y:S02]  /*1960*/  LDC R0, c[0x0][0x28c] ;  /* 0x0000a300ff007b82 */ /* 0x000ea40000000800 */
[----:B--2---:R-:W-:-:S13]  /*1970*/  ISETP.GE.AND P1, PT, R0, 0x1, PT ;  /* 0x000000010000780c */ /* 0x004fda0003f26270 */
[----:B------:R-:W-:Y:S05]  /*1980*/  @!P1 BRA `(.L_x_27) ;  /* 0x0000000000489947 */ /* 0x000fea0003800000 */
[----:B------:R-:W-:Y:S05]  /*1990*/  @!P0 BRA `(.L_x_28) ;  /* 0x0000000000048947 */ /* 0x000fea0003800000 */
[----:B------:R-:W-:Y:S01]  /*19a0*/  BPT.TRAP 0x1 ;  /* 0x000000040000795c */ /* 0x000fe20000300000 */
.L_x_28:
[----:B------:R-:W2:Y:S01]  /*19b0*/  S2UR UR7, SR_CgaCtaId ;  /* 0x00000000000779c3 */ /* 0x000ea20000008800 */
[----:B------:R-:W-:Y:S01]  /*19c0*/  UISETP.LT.AND UP0, UPT, UR40, 0x1, UPT ;  /* 0x000000012800788c */ /* 0x000fe2000bf01270 */
[----:B------:R-:W-:-:S03]  /*19d0*/  ISETP.GT.U32.AND P0, PT, R19, 0x1, PT ;  /* 0x000000011300780c */ /* 0x000fc60003f04070 */
[----:B------:R-:W-:-:S04]  /*19e0*/  USEL UR6, UR40, 0x1, UP0 ;  /* 0x0000000128067887 */ /* 0x000fc80008000000 */
[----:B------:R-:W-:-:S04]  /*19f0*/  UIADD3 UR6, UR39, UR40, -UR6 ;  /* 0x0000002827067290 */ /* 0x000fc8000fffe806 */
[----:B------:R-:W-:-:S04]  /*1a00*/  UIMAD.WIDE.U32 UR4, UR6, 0x38e38e39, URZ ;  /* 0x38e38e39060478a5 */ /* 0x000fc8000f8e003f */
[----:B------:R-:W-:-:S03]  /*1a10*/  USHF.R.U32.HI UR4, URZ, 0x1, UR5 ;  /* 0x000000013f047899 */ /* 0x000fc60008011605 */
[----:B------:R-:W-:Y:S01]  /*1a20*/  UMOV UR5, 0x400 ;  /* 0x0000040000057882 */ /* 0x000fe20000000000 */
[----:B------:R-:W-:Y:S02]  /*1a30*/  UIMAD UR6, UR4, -0x9, UR6 ;  /* 0xfffffff7040678a4 */ /* 0x000fe4000f8e0206 */
[----:B--2---:R-:W-:-:S04]  /*1a40*/  ULEA UR5, UR7, UR5, 0x18 ;  /* 0x0000000507057291 */ /* 0x004fc8000f8ec03f */
[----:B------:R-:W-:-:S04]  /*1a50*/  ULEA UR6, UR6, UR5, 0x3 ;  /* 0x0000000506067291 */ /* 0x000fc8000f8e183f */
[----:B------:R-:W-:-:S04]  /*1a60*/  UIADD3 UR6, UR6, 0x48, URZ ;  /* 0x0000004806067890 */ /* 0x000fc8000fffe03f */
[----:B------:R-:W-:-:S09]  /*1a70*/  UPRMT UR6, URZ, 0x654, UR6 ;  /* 0x000006543f067896 */ /* 0x000fd20008000006 */
[----:B------:R-:W-:Y:S01]  /*1a80*/  SYNCS.ARRIVE.TRANS64.RED.A1T0 RZ, [UR6], RZ ;  /* 0x000000ffffff79a7 */ /* 0x000fe20008100406 */
[----:B------:R-:W-:Y:S05]  /*1a90*/  @P0 BRA `(.L_x_27) ;  /* 0x0000000000040947 */ /* 0x000fea0003800000 */
[----:B------:R-:W-:Y:S01]  /*1aa0*/  BPT.TRAP 0x1 ;  /* 0x000000040000795c */ /* 0x000fe20000300000 */
.L_x_27:
[----:B------:R-:W2:Y:S01]  /*1ab0*/  LDC R6, c[0x0][0x288] ;  /* 0x0000a200ff067b82 */ /* 0x000ea20000000800 */
[----:B01----:R-:W-:Y:S01]  /*1ac0*/  LOP3.LUT R4, R18, 0x60, RZ, 0xc0, !PT ;  /* 0x0000006012047812 */ /* 0x003fe200078ec0ff */
[----:B------:R-:W-:Y:S01]  /*1ad0*/  IMAD.SHL.U32 R13, R153, 0x80, RZ ;  /* 0x00000080990d7824 */ /* 0x000fe200078e00ff */
[----:B------:R-:W-:Y:S01]  /*1ae0*/  UIADD3 UR39, UR40, UR39, URZ ;  /* 0x0000002728277290 */ /* 0x000fe2000fffe03f */
[----:B------:R-:W-:Y:S01]  /*1af0*/  SHF.R.U32.HI R3, RZ, 0x2, R18 ;  /* 0x00000002ff037819 */ /* 0x000fe20000011612 */
[----:B------:R-:W-:Y:S01]  /*1b00*/  IMAD.SHL.U32 R15, R152, 0x100, RZ ;  /* 0x00000100980f7824 */ /* 0x000fe200078e00ff */
[----:B------:R-:W-:Y:S01]  /*1b10*/  SHF.R.U32.HI R10, RZ, 0x1, R4 ;  /* 0x00000001ff0a7819 */ /* 0x000fe20000011604 */
[----:B------:R-:W-:Y:S01]  /*1b20*/  UISETP.GT.U32.AND UP0, UPT, UR39, 0x8, UPT ;  /* 0x000000082700788c */ /* 0x000fe2000bf04070 */
[----:B------:R-:W-:Y:S01]  /*1b30*/  LOP3.LUT R4, R18, 0x3, RZ, 0xc0, !PT ;  /* 0x0000000312047812 */ /* 0x000fe200078ec0ff */
[----:B------:R-:W-:Y:S01]  /*1b40*/  ULDC UR7, c[0x0][0x284] ;  /* 0x0000a10000077ab9 */ /* 0x000fe20000000800 */
[----:B------:R-:W-:Y:S01]  /*1b50*/  LOP3.LUT R0, R22, 0x1, RZ, 0xc0, !PT ;  /* 0x0000000116007812 */ /* 0x000fe200078ec0ff */
[----:B------:R-:W-:Y:S01]  /*1b60*/  UISETP.LT.U32.AND UP0, UPT, UR40, 0x9, UP0 ;  /* 0x000000092800788c */ /* 0x000fe20008701070 */
[----:B------:R-:W-:Y:S01]  /*1b70*/  LOP3.LUT R3, R3, 0x7, RZ, 0xc0, !PT ;  /* 0x0000000703037812 */ /* 0x000fe200078ec0ff */
[----:B------:R-:W-:Y:S01]  /*1b80*/  UISETP.GE.U32.AND UP1, UPT, UR40, 0x9, UPT ;  /* 0x000000092800788c */ /* 0x000fe2000bf26070 */
[----:B------:R-:W-:Y:S01]  /*1b90*/  SHF.R.S32.HI R21, RZ, 0x1f, R23 ;  /* 0x0000001fff157819 */ /* 0x000fe20000011417 */
[----:B------:R-:W-:Y:S01]  /*1ba0*/  IMAD.SHL.U32 R8, R0, 0x40, RZ ;  /* 0x0000004000087824 */ /* 0x000fe200078e00ff */
[----:B------:R-:W-:Y:S01]  /*1bb0*/  IADD3 R5, RZ, -R10, -R3 ;  /* 0x8000000aff057210 */ /* 0x000fe20007ffe803 */
[----:B------:R-:W-:Y:S01]  /*1bc0*/  ULDC.64 UR8, c[0x0][0x5d0] ;  /* 0x0001740000087ab9 */ /* 0x000fe20000000a00 */
[----:B------:R-:W-:-:S02]  /*1bd0*/  UIMAD.WIDE.U32 UR4, UR39, 0x38e38e39, URZ ;  /* 0x38e38e39270478a5 */ /* 0x000fc4000f8e003f */
[----:B------:R-:W-:Y:S01]  /*1be0*/  USEL UR6, URZ, 0x1, !UP0 ;  /* 0x000000013f067887 */ /* 0x000fe2000c000000 */
[----:B------:R-:W-:Y:S01]  /*1bf0*/  LOP3.LUT R3, R8, 0x40, R3, 0xe2, !PT ;  /* 0x0000004008037812 */ /* 0x000fe200078ee203 */
[----:B------:R-:W-:Y:S01]  /*1c00*/  IMAD.WIDE R8, R152, 0x100, RZ ;  /* 0x0000010098087825 */ /* 0x000fe200078e02ff */
[----:B------:R-:W-:Y:S01]  /*1c10*/  USHF.R.U32.HI UR4, URZ, 0x1, UR5 ;  /* 0x000000013f047899 */ /* 0x000fe20008011605 */
[----:B--2---:R-:W-:Y:S01]  /*1c20*/  ISETP.GE.AND P0, PT, R13, R6, PT ;  /* 0x000000060d00720c */ /* 0x004fe20003f06270 */
[----:B------:R-:W-:Y:S01]  /*1c30*/  ULOP3.LUT UR38, UR38, UR6, URZ, 0x3c, !UPT ;  /* 0x0000000626267292 */ /* 0x000fe2000f8e3c3f */
[----:B------:R-:W-:Y:S01]  /*1c40*/  IMAD R12, R4, -0x2, R6 ;  /* 0xfffffffe040c7824 */ /* 0x000fe200078e0206 */
[----:B------:R-:W-:Y:S01]  /*1c50*/  LOP3.LUT R153, R8, R3, R10, 0xfe, !PT ;  /* 0x0000000308997212 */ /* 0x000fe200078efe0a */
[----:B------:R-:W-:Y:S01]  /*1c60*/  IMAD.SHL.U32 R6, R18, 0x2, RZ ;  /* 0x0000000212067824 */ /* 0x000fe200078e00ff */
[----:B------:R-:W-:Y:S01]  /*1c70*/  ISETP.GE.OR P0, PT, R15, UR7, P0 ;  /* 0x000000070f007c0c */ /* 0x000fe20008706670 */
[----:B------:R-:W-:Y:S01]  /*1c80*/  IMAD R4, R21, UR8, RZ ;  /* 0x0000000815047c24 */ /* 0x000fe2000f8e02ff */
[----:B------:R-:W-:Y:S01]  /*1c90*/  UIMAD UR39, UR4, -0x9, UR39 ;  /* 0xfffffff7042778a4 */ /* 0x000fe2000f8e0227 */
[----:B------:R-:W-:Y:S01]  /*1ca0*/  IMAD R0, R0, -0x40, R5 ;  /* 0xffffffc000007824 */ /* 0x000fe200078e0205 */
[----:B------:R-:W-:Y:S01]  /*1cb0*/  LOP3.LUT R6, R13, 0x6, R6, 0xf8, !PT ;  /* 0x000000060d067812 */ /* 0x000fe200078ef806 */
[----:B------:R-:W-:Y:S01]  /*1cc0*/  IMAD R11, R23, UR9, R4 ;  /* 0x00000009170b7c24 */ /* 0x000fe2000f8e0204 */
[----:B------:R-:W-:Y:S01]  /*1cd0*/  @UP1 ULOP3.LUT UR38, UR38, 0x1, UR4, 0x78, !UPT ;  /* 0x0000000126261892 */ /* 0x000fe2000f8e7804 */
[----:B------:R-:W-:Y:S01]  /*1ce0*/  IMAD.MOV.U32 R152, RZ, RZ, -0x1 ;  /* 0xffffffffff987424 */ /* 0x000fe200078e00ff */
[----:B------:R-:W-:-:S02]  /*1cf0*/  SHF.R.S32.HI R7, RZ, 0x1f, R6 ;  /* 0x0000001fff077819 */ /* 0x000fc40000011406 */
[----:B------:R-:W-:Y:S02]  /*1d00*/  IADD3 R3, -R15, UR7, R0 ;  /* 0x000000070f037c10 */ /* 0x000fe4000fffe100 */
[----:B------:R-:W-:Y:S01]  /*1d10*/  IADD3 R0, -R13, R12, RZ ;  /* 0x0000000c0d007210 */ /* 0x000fe20007ffe1ff */
[----:B------:R-:W-:-:S04]  /*1d20*/  IMAD.WIDE.U32 R4, R23, UR8, R6 ;  /* 0x0000000817047c25 */ /* 0x000fc8000f8e0006 */
[----:B------:R-:W-:Y:S02]  /*1d30*/  IMAD.IADD R11, R5, 0x1, R11 ;  /* 0x00000001050b7824 */ /* 0x000fe400078e020b */
[----:B------:R-:W-:Y:S01]  /*1d40*/  IMAD.MOV.U32 R10, RZ, RZ, R4 ;  /* 0x000000ffff0a7224 */ /* 0x000fe200078e0004 */
[----:B------:R-:W-:Y:S06]  /*1d50*/  @P0 BRA `(.L_x_29) ;  /* 0x00000084006c0947 */ /* 0x000fec0003800000 */
[----:B------:R-:W0:Y:S01]  /*1d60*/  LDC.64 R4, c[0x0][0x5c8] ;  /* 0x00017200ff047b82 */ /* 0x000e220000000a00 */
[----:B-----5:R-:W-:Y:S01]  /*1d70*/  FSETP.NEU.AND P0, PT, R155, RZ, PT ;  /* 0x000000ff9b00720b */ /* 0x020fe20003f0d000 */
[----:B------:R-:W-:Y:S01]  /*1d80*/  BSSY B0, `(.L_x_29) ;  /* 0x0000858000007945 */ /* 0x000fe20003800000 */
[----:B------:R-:W-:-:S04]  /*1d90*/  ISETP.GT.AND P3, PT, R3, RZ, PT ;  /* 0x000000ff0300720c */ /* 0x000fc80003f64270 */
[----:B------:R-:W-:Y:S01]  /*1da0*/  ISETP.GT.AND P1, PT, R0, RZ, P3 ;  /* 0x000000ff0000720c */ /* 0x000fe20001f24270 */
[-C--:B0-----:R-:W-:Y:S02]  /*1db0*/  IMAD R12, R9, R4.reuse, RZ ;  /* 0x00000004090c7224 */ /* 0x081fe400078e02ff */
[----:B------:R-:W-:-:S04]  /*1dc0*/  IMAD.WIDE.U32 R166, R153, R4, R10 ;  /* 0x0000000499a67225 */ /* 0x000fc800078e000a */
[----:B------:R-:W-:-:S04]  /*1dd0*/  IMAD R11, R153, R5, R12 ;  /* 0x00000005990b7224 */ /* 0x000fc800078e020c */
[----:B------:R-:W-:Y:S01]  /*1de0*/  IMAD.IADD R169, R167, 0x1, R11 ;  /* 0x00000001a7a97824 */ /* 0x000fe200078e020b */
[----:B------:R-:W-:Y:S06]  /*1df0*/  @!P0 BRA `(.L_x_30) ;  /* 0x00000060000c8947 */ /* 0x000fec0003800000 */
[----:B------:R-:W0:Y:S01]  /*1e00*/  LDC.64 R12, c[0x0][0x5b8] ;  /* 0x00016e00ff0c7b82 */ /* 0x000e220000000a00 */
[----:B------:R-:W-:-:S07]  /*1e10*/  ULDC.64 UR4, c[0x0][0x5c0] ;  /* 0x0001700000047ab9 */ /* 0x000fce0000000a00 */
[----:B------:R-:W1:Y:S08]  /*1e20*/  LDC.64 R14, c[0x0][0x5b0] ;  /* 0x00016c00ff0e7b82 */ /* 0x000e700000000a00 */
[----:B------:R-:W2:Y:S01]  /*1e30*/  LDC.64 R10, c[0x0][0x5a8] ;  /* 0x00016a00ff0a7b82 */ /* 0x000ea20000000a00 */
[----:B0-----:R-:W-:-:S04]  /*1e40*/  IMAD R20, R21, R12, RZ ;  /* 0x0000000c15147224 */ /* 0x001fc800078e02ff */
[C---:B------:R-:W-:Y:S02]  /*1e50*/  IMAD R13, R23.reuse, R13, R20 ;  /* 0x0000000d170d7224 */ /* 0x040fe400078e0214 */
[----:B------:R-:W-:-:S04]  /*1e60*/  IMAD.WIDE.U32 R20, R23, R12, R6 ;  /* 0x0000000c17147225 */ /* 0x000fc800078e0006 */
[----:B-1----:R-:W-:Y:S02]  /*1e70*/  IMAD R156, R9, R14, RZ ;  /* 0x0000000e099c7224 */ /* 0x002fe400078e02ff */
[----:B------:R-:W-:Y:S02]  /*1e80*/  IMAD.IADD R157, R21, 0x1, R13 ;  /* 0x00000001159d7824 */ /* 0x000fe400078e020d */
[----:B------:R-:W-:Y:S02]  /*1e90*/  IMAD R167, R153, R15, R156 ;  /* 0x0000000f99a77224 */ /* 0x000fe400078e029c */
[----:B------:R-:W-:-:S04]  /*1ea0*/  IMAD.MOV.U32 R156, RZ, RZ, R20 ;  /* 0x000000ffff9c7224 */ /* 0x000fc800078e0014 */
[----:B------:R-:W-:-:S04]  /*1eb0*/  IMAD.WIDE.U32 R158, R153, R14, R156 ;  /* 0x0000000e999e7225 */ /* 0x000fc800078e009c */
[----:B------:R-:W-:Y:S01]  /*1ec0*/  IMAD.IADD R159, R159, 0x1, R167 ;  /* 0x000000019f9f7824 */ /* 0x000fe200078e02a7 */
[----:B--2---:R-:W-:-:S04]  /*1ed0*/  LEA R160, P0, R158, R10, 0x1 ;  /* 0x0000000a9ea07211 */ /* 0x004fc800078008ff */
[----:B------:R-:W-:-:S05]  /*1ee0*/  LEA.HI.X R161, R158, R11, R159, 0x1, P0 ;  /* 0x0000000b9ea17211 */ /* 0x000fca00000f0c9f */
[----:B------:R-:W2:Y:S01]  /*1ef0*/  @P1 LDG.E.LTC128B.U16 R165, desc[UR36][R160.64] ;  /* 0x00000024a0a51981 */ /* 0x000ea2000c1e1520 */
[----:B------:R-:W-:Y:S01]  /*1f00*/  IMAD.WIDE.U32 R162, R153, R14, R6 ;  /* 0x0000000e99a27225 */ /* 0x000fe200078e0006 */
[----:B------:R-:W-:Y:S01]  /*1f10*/  ISETP.GT.AND P2, PT, R0, 0x1, P3 ;  /* 0x000000010000780c */ /* 0x000fe20001f44270 */
[----:B------:R-:W-:Y:S02]  /*1f20*/  BSSY B1, `(.L_x_31) ;  /* 0x0000012000017945 */ /* 0x000fe40003800000 */
[----:B------:R-:W-:Y:S02]  /*1f30*/  IMAD.IADD R163, R167, 0x1, R163 ;  /* 0x00000001a7a37824 */ /* 0x000fe400078e02a3 */
[----:B------:R-:W-:-:S04]  /*1f40*/  IMAD.WIDE.U32 R162, R23, R12, R162 ;  /* 0x0000000c17a27225 */ /* 0x000fc800078e00a2 */
[----:B--2---:R-:W-:-:S05]  /*1f50*/  HADD2.F32 R158, -RZ, R165.H0_H0 ;  /* 0x200000a5ff9e7230 */ /* 0x004fca0000004100 */
[----:B------:R-:W-:Y:S01]  /*1f60*/  FMUL R159, R158, R155 ;  /* 0x0000009b9e9f7220 */ /* 0x000fe20000400000 */
[----:B------:R-:W-:-:S03]  /*1f70*/  LEA R158, P0, R166, UR4, 0x1 ;  /* 0x00000004a69e7c11 */ /* 0x000fc6000f8008ff */
[----:B------:R-:W-:Y:S01]  /*1f80*/  FFMA R159, R88, R154, R159 ;  /* 0x0000009a589f7223 */ /* 0x000fe2000000009f */
[----:B------:R-:W-:-:S04]  /*1f90*/  IADD3 R88, R13, R163, RZ ;  /* 0x000000a30d587210 */ /* 0x000fc80007ffe0ff */
[----:B------:R-:W-:Y:S02]  /*1fa0*/  F2FP.F16.F32.PACK_AB R161, RZ, R159 ;  /* 0x0000009fffa1723e */ /* 0x000fe400000000ff */
[----:B------:R-:W-:Y:S02]  /*1fb0*/  LEA.HI.X R159, R166, UR5, R169, 0x1, P0 ;  /* 0x00000005a69f7c11 */ /* 0x000fe400080f0ca9 */
[----:B------:R-:W-:Y:S02]  /*1fc0*/  PRMT R163, R161, 0x7610, R163 ;  /* 0x00007610a1a37816 */ /* 0x000fe400000000a3 */
[----:B------:R-:W-:-:S03]  /*1fd0*/  LEA R160, P0, R162, R10, 0x1 ;  /* 0x0000000aa2a07211 */ /* 0x000fc600078008ff */
[----:B------:R0:W-:Y:S01]  /*1fe0*/  @P1 STG.E.U16 desc[UR36][R158.64], R163 ;  /* 0x000000a39e001986 */ /* 0x0001e2000c101524 */
[----:B------:R-:W-:Y:S01]  /*1ff0*/  LEA.HI.X R161, R162, R11, R88, 0x1, P0 ;  /* 0x0000000ba2a17211 */ /* 0x000fe200000f0c58 */
[C---:B------:R-:W-:Y:S01]  /*2000*/  IMAD.SHL.U32 R162, R14.reuse, 0x8, RZ ;  /* 0x000000080ea27824 */ /* 0x040fe200078e00ff */
[----:B0-----:R-:W-:Y:S01]  /*2010*/  SHF.L.U64.HI R163, R14, 0x3, R15 ;  /* 0x000000030ea37819 */ /* 0x001fe2000001020f */
[----:B------:R-:W-:Y:S06]  /*2020*/  @!P2 BRA `(.L_x_32) ;  /* 0x000000000004a947 */ /* 0x000fec0003800000 */
[----:B------:R0:W5:Y:S02]  /*2030*/  LDG.E.LTC128B.U16 R165, desc[UR36][R160.64+0x2] ;  /* 0x00000224a0a57981 */ /* 0x000164000c1e1520 */
.L_x_32:
[----:B------:R-:W-:Y:S05]  /*2040*/  BSYNC B1 ;  /* 0x0000000000017941 */ /* 0x000fea0003800000 */
.L_x_31:
[----:B-----5:R-:W-:Y:S01]  /*2050*/  HADD2.F32 R88, -RZ, R165.H0_H0 ;  /* 0x200000a5ff587230 */ /* 0x020fe20000004100 */
[----:B------:R-:W-:Y:S01]  /*2060*/  ISETP.GT.AND P0, PT, R3, 0x8, PT ;  /* 0x000000080300780c */ /* 0x000fe20003f04270 */
[----:B------:R-:W-:Y:S01]  /*2070*/  IMAD.WIDE.U32 R170, R153, R14, R162 ;  /* 0x0000000e99aa7225 */ /* 0x000fe200078e00a2 */
[----:B------:R-:W-:-:S03]  /*2080*/  PRMT R172, R165, 0x7610, R172 ;  /* 0x00007610a5ac7816 */ /* 0x000fc600000000ac */
[----:B------:R-:W-:Y:S01]  /*2090*/  FMUL R88, R88, R155 ;  /* 0x0000009b58587220 */ /* 0x000fe20000400000 */
[----:B------:R-:W-:Y:S01]  /*20a0*/  IMAD.IADD R169, R167, 0x1, R171 ;  /* 0x00000001a7a97824 */ /* 0x000fe200078e02ab */
[----:B------:R-:W-:Y:S02]  /*20b0*/  IADD3 R166, P4, R20, R170, RZ ;  /* 0x000000aa14a67210 */ /* 0x000fe40007f9e0ff */
[----:B------:R-:W-:Y:S01]  /*20c0*/  FFMA R89, R89, R154, R88 ;  /* 0x0000009a59597223 */ /* 0x000fe20000000058 */
[----:B------:R-:W-:Y:S02]  /*20d0*/  ISETP.GT.AND P1, PT, R0, RZ, P0 ;  /* 0x000000ff0000720c */ /* 0x000fe40000724270 */
[----:B------:R-:W-:Y:S01]  /*20e0*/  IMAD.X R167, R169, 0x1, R157, P4 ;  /* 0x00000001a9a77824 */ /* 0x000fe200020e069d */
[----:B------:R-:W-:Y:S02]  /*20f0*/  LEA R88, P4, R166, R10, 0x1 ;  /* 0x0000000aa6587211 */ /* 0x000fe400078808ff */
[----:B------:R-:W-:-:S02]  /*2100*/  F2FP.F16.F32.PACK_AB R168, RZ, R89 ;  /* 0x00000059ffa8723e */ /* 0x000fc400000000ff */
[----:B------:R-:W-:Y:S02]  /*2110*/  LEA.HI.X R89, R166, R11, R167, 0x1, P4 ;  /* 0x0000000ba6597211 */ /* 0x000fe400020f0ca7 */
[----:B------:R-:W-:-:S05]  /*2120*/  PRMT R171, R168, 0x7610, R171 ;  /* 0x00007610a8ab7816 */ /* 0x000fca00000000ab */
[----:B------:R1:W-:Y:S04]  /*2130*/  @P2 STG.E.U16 desc[UR36][R158.64+0x2], R171 ;  /* 0x000002ab9e002986 */ /* 0x0003e8000c101524 */
[----:B------:R2:W3:Y:S01]  /*2140*/  @P1 LDG.E.LTC128B.U16 R172, desc[UR36][R88.64] ;  /* 0x0000002458ac1981 */ /* 0x0004e2000c1e1520 */
[----:B------:R-:W-:Y:S01]  /*2150*/  IMAD.SHL.U32 R165, R4, 0x10, RZ ;  /* 0x0000001004a57824 */ /* 0x000fe200078e00ff */
[----:B------:R-:W-:Y:S01]  /*2160*/  IADD3 R170, P2, R6, R170, RZ ;  /* 0x000000aa06aa7210 */ /* 0x000fe20007f5e0ff */
[----:B------:R-:W-:Y:S03]  /*2170*/  BSSY B1, `(.L_x_33) ;  /* 0x0000011000017945 */ /* 0x000fe60003800000 */
[----:B------:R-:W-:Y:S01]  /*2180*/  IADD3 R168, P4, R165, R158, RZ ;  /* 0x0000009ea5a87210 */ /* 0x000fe20007f9e0ff */
[----:B-1----:R-:W-:Y:S01]  /*2190*/  IMAD.X R171, R7, 0x1, R169, P2 ;  /* 0x0000000107ab7824 */ /* 0x002fe200010e06a9 */
[----:B------:R-:W-:Y:S01]  /*21a0*/  ISETP.GT.AND P2, PT, R0, 0x1, P0 ;  /* 0x000000010000780c */ /* 0x000fe20000744270 */
[----:B------:R-:W-:-:S03]  /*21b0*/  IMAD.WIDE.U32 R170, R23, R12, R170 ;  /* 0x0000000c17aa7225 */ /* 0x000fc600078e00aa */
[----:B--2---:R-:W-:Y:S01]  /*21c0*/  LEA R88, P5, R170, R10, 0x1 ;  /* 0x0000000aaa587211 */ /* 0x004fe200078a08ff */
[----:B---3--:R-:W-:-:S05]  /*21d0*/  HADD2.F32 R166, -RZ, R172.H0_H0 ;  /* 0x200000acffa67230 */ /* 0x008fca0000004100 */
[----:B------:R-:W-:Y:S01]  /*21e0*/  FMUL R167, R166, R155 ;  /* 0x0000009ba6a77220 */ /* 0x000fe20000400000 */
[----:B------:R-:W-:-:S03]  /*21f0*/  IMAD.IADD R166, R13, 0x1, R171 ;  /* 0x000000010da67824 */ /* 0x000fc600078e02ab */
[----:B------:R-:W-:Y:S01]  /*2200*/  FFMA R90, R90, R154, R167 ;  /* 0x0000009a5a5a7223 */ /* 0x000fe200000000a7 */
[----:B------:R-:W-:Y:S02]  /*2210*/  SHF.L.U64.HI R167, R4, 0x4, R5 ;  /* 0x0000000404a77819 */ /* 0x000fe40000010205 */
[----:B------:R-:W-:Y:S02]  /*2220*/  LEA.HI.X R89, R170, R11, R166, 0x1, P5 ;  /* 0x0000000baa597211 */ /* 0x000fe400028f0ca6 */
[----:B------:R-:W-:Y:S01]  /*2230*/  F2FP.F16.F32.PACK_AB R90, RZ, R90 ;  /* 0x0000005aff5a723e */ /* 0x000fe200000000ff */
[----:B------:R-:W-:-:S05]  /*2240*/  IMAD.X R169, R167, 0x1, R159, P4 ;  /* 0x00000001a7a97824 */ /* 0x000fca00020e069f */
[----:B------:R1:W-:Y:S01]  /*2250*/  @P1 STG.E.U16 desc[UR36][R168.64], R90 ;  /* 0x0000005aa8001986 */ /* 0x0003e2000c101524 */
[----:B------:R-:W-:Y:S05]  /*2260*/  @!P2 BRA `(.L_x_34) ;  /* 0x000000000004a947 */ /* 0x000fea0003800000 */
[----:B------:R2:W5:Y:S02]  /*2270*/  LDG.E.LTC128B.U16 R172, desc[UR36][R88.64+0x2] ;  /* 0x0000022458ac7981 */ /* 0x000564000c1e1520 */
.L_x_34:
[----:B------:R-:W-:Y:S05]  /*2280*/  BSYNC B1 ;  /* 0x0000000000017941 */ /* 0x000fea0003800000 */
.L_x_33:
[----:B-1---5:R-:W-:Y:S01]  /*2290*/  HADD2.F32 R90, -RZ, R172.H0_H0 ;  /* 0x200000acff5a7230 */ /* 0x022fe20000004100 */
[----:B------:R-:W-:Y:S01]  /*22a0*/  ISETP.GT.AND P1, PT, R0, 0x8, P3 ;  /* 0x000000080000780c */ /* 0x000fe20001f24270 */
[----:B------:R-:W-:Y:S03]  /*22b0*/  BSSY B1, `(.L_x_35) ;  /* 0x000000a000017945 */ /* 0x000fe60003800000 */
[----:B------:R-:W-:-:S04]  /*22c0*/  FMUL R90, R90, R155 ;  /* 0x0000009b5a5a7220 */ /* 0x000fc80000400000 */
[----:B------:R-:W-:Y:S01]  /*22d0*/  FFMA R90, R91, R154, R90 ;  /* 0x0000009a5b5a7223 */ /* 0x000fe2000000005a */
[----:B------:R-:W-:-:S04]  /*22e0*/  @P2 IMAD.MOV.U32 R91, RZ, RZ, R169 ;  /* 0x000000ffff5b2224 */ /* 0x000fc800078e00a9 */
[----:B------:R-:W-:-:S04]  /*22f0*/  F2FP.F16.F32.PACK_AB R90, RZ, R90 ;  /* 0x0000005aff5a723e */ /* 0x000fc800000000ff */
[----:B------:R-:W-:Y:S02]  /*2300*/  PRMT R166, R90, 0x7610, R166 ;  /* 0x000076105aa67816 */ /* 0x000fe400000000a6 */
[----:B------:R-:W-:-:S05]  /*2310*/  @P2 MOV R90, R168 ;  /* 0x000000a8005a2202 */ /* 0x000fca0000000f00 */
[----:B------:R1:W-:Y:S01]  /*2320*/  @P2 STG.E.U16 desc[UR36][R90.64+0x2], R166 ;  /* 0x000002a65a002986 */ /* 0x0003e2000c101524 */
[----:B------:R-:W-:Y:S05]  /*2330*/  @!P1 BRA `(.L_x_36) ;  /* 0x0000000000049947 */ /* 0x000fea0003800000 */
[----:B------:R3:W5:Y:S02]  /*2340*/  LDG.E.LTC128B.U16 R172, desc[UR36][R160.64+0x10] ;  /* 0x00001024a0ac7981 */ /* 0x000764000c1e1520 */
.L_x_36:
[----:B------:R-:W-:Y:S05]  /*2350*/  BSYNC B1 ;  /* 0x0000000000017941 */ /* 0x000fea0003800000 */
.L_x_35:
[----:B-1---5:R-:W-:Y:S01]  /*2360*/  HADD2.F32 R90, -RZ, R172.H0_H0 ;  /* 0x200000acff5a7230 */ /* 0x022fe20000004100 */
[----:B------:R-:W-:Y:S01]  /*2370*/  ISETP.GT.AND P2, PT, R0, 0x9, P3 ;  /* 0x000000090000780c */ /* 0x000fe20001f44270 */
[----:B------:R-:W-:Y:S03]  /*2380*/  BSSY B1, `(.L_x_37) ;  /* 0x000000a000017945 */ /* 0x000fe60003800000 */
[----:B------:R-:W-:Y:S01]  /*2390*/  FMUL R91, R90, R155 ;  /* 0x0000009b5a5b7220 */ /* 0x000fe20000400000 */
[----:B------:R-:W-:-:S03]  /*23a0*/  @P1 IMAD.MOV.U32 R90, RZ, RZ, R158 ;  /* 0x000000ffff5a1224 */ /* 0x000fc600078e009e */
[----:B------:R-:W-:-:S05]  /*23b0*/  FFMA R91, R92, R154, R91 ;  /* 0x0000009a5c5b7223 */ /* 0x000fca000000005b */
[----:B------:R-:W-:-:S04]  /*23c0*/  F2FP.F16.F32.PACK_AB R91, RZ, R91 ;  /* 0x0000005bff5b723e */ /* 0x000fc800000000ff */
[----:B------:R-:W-:Y:S01]  /*23d0*/  PRMT R92, R91, 0x7610, R92 ;  /* 0x000076105b5c7816 */ /* 0x000fe2000000005c */
[----:B------:R-:W-:-:S05]  /*23e0*/  @P1 IMAD.MOV.U32 R91, RZ, RZ, R159 ;  /* 0x000000ffff5b1224 */ /* 0x000fca00078e009f */
[----:B------:R1:W-:Y:S01]  /*23f0*/  @P1 STG.E.U16 desc[UR36][R90.64+0x10], R92 ;  /* 0x0000105c5a001986 */ /* 0x0003e2000c101524 */
[----:B------:R-:W-:Y:S05]  /*2400*/  @!P2 BRA `(.L_x_38) ;  /* 0x000000000004a947 */ /* 0x000fea0003800000 */
[----:B------:R4:W5:Y:S02]  /*2410*/  LDG.E.LTC128B.U16 R172, desc[UR36][R160.64+0x12] ;  /* 0x00001224a0ac7981 */ /* 0x000964000c1e1520 */
.L_x_38:
[----:B------:R-:W-:Y:S05]  /*2420*/  BSYNC B1 ;  /* 0x0000000000017941 */ /* 0x000fea0003800000 */
.L_x_37:
[----:B-1---5:R-:W-:Y:S01]  /*2430*/  HADD2.F32 R90, -RZ, R172.H0_H0 ;  /* 0x200000acff5a7230 */ /* 0x022fe20000004100 */
[----:B------:R-:W-:Y:S01]  /*2440*/  ISETP.GT.AND P1, PT, R0, 0x8, P0 ;  /* 0x000000080000780c */ /* 0x000fe20000724270 */
[----:B------:R-:W-:Y:S01]  /*2450*/  @P2 IMAD.MOV.U32 R91, RZ, RZ, R159 ;  /* 0x000000ffff5b2224 */ /* 0x000fe200078e009f */
[----:B------:R-:W-:Y:S02]  /*2460*/  BSSY B1, `(.L_x_39) ;  /* 0x0000009000017945 */ /* 0x000fe40003800000 */
[----:B------:R-:W-:-:S04]  /*2470*/  FMUL R90, R90, R155 ;  /* 0x0000009b5a5a7220 */ /* 0x000fc80000400000 */
[----:B------:R-:W-:-:S05]  /*2480*/  FFMA R90, R93, R154, R90 ;  /* 0x0000009a5d5a7223 */ /* 0x000fca000000005a */
[----:B------:R-:W-:-:S04]  /*2490*/  F2FP.F16.F32.PACK_AB R90, RZ, R90 ;  /* 0x0000005aff5a723e */ /* 0x000fc800000000ff */
[----:B------:R-:W-:Y:S01]  /*24a0*/  PRMT R92, R90, 0x7610, R92 ;  /* 0x000076105a5c7816 */ /* 0x000fe2000000005c */
[----:B------:R-:W-:-:S05]  /*24b0*/  @P2 IMAD.MOV.U32 R90, RZ, RZ, R158 ;  /* 0x000000ffff5a2224 */ /* 0x000fca00078e009e */
[----:B------:R1:W-:Y:S01]  /*24c0*/  @P2 STG.E.U16 desc[UR36][R90.64+0x12], R92 ;  /* 0x0000125c5a002986 */ /* 0x0003e2000c101524 */
[----:B------:R-:W-:Y:S05]  /*24d0*/  @!P1 BRA `(.L_x_40) ;  /* 0x0000000000049947 */ /* 0x000fea0003800000 */
[----:B------:R0:W5:Y:S02]  /*24e0*/  LDG.E.LTC128B.U16 R172, desc[UR36][R88.64+0x10] ;  /* 0x0000102458ac7981 */ /* 0x000164000c1e1520 */
.L_x_40:
[----:B------:R-:W-:Y:S05]  /*24f0*/  BSYNC B1 ;  /* 0x0000000000017941 */ /* 0x000fea0003800000 */
.L_x_39:
        /* <DEDUP_REMOVED lines=12> */
.L_x_42:
[----:B------:R-:W-:Y:S05]  /*25c0*/  BSYNC B1 ;  /* 0x0000000000017941 */ /* 0x000fea0003800000 */
.L_x_41:
[----:B-1---5:R-:W-:Y:S01]  /*25d0*/  HADD2.F32 R90, -RZ, R172.H0_H0 ;  /* 0x200000acff5a7230 */ /* 0x022fe20000004100 */
[----:B------:R-:W-:Y:S01]  /*25e0*/  ISETP.GT.AND P1, PT, R0, 0x10, P3 ;  /* 0x000000100000780c */ /* 0x000fe20001f24270 */
[----:B------:R-:W-:Y:S01]  /*25f0*/  @P2 IMAD.MOV.U32 R91, RZ, RZ, R169 ;  /* 0x000000ffff5b2224 */ /* 0x000fe200078e00a9 */
[----:B------:R-:W-:Y:S02]  /*2600*/  BSSY B1, `(.L_x_43) ;  /* 0x0000009000017945 */ /* 0x000fe40003800000 */
[----:B------:R-:W-:-:S04]  /*2610*/  FMUL R90, R90, R155 ;  /* 0x0000009b5a5a7220 */ /* 0x000fc80000400000 */
[----:B------:R-:W-:-:S05]  /*2620*/  FFMA R90, R95, R154, R90 ;  /* 0x0000009a5f5a7223 */ /* 0x000fca000000005a */
[----:B------:R-:W-:-:S04]  /*2630*/  F2FP.F16.F32.PACK_AB R90, RZ, R90 ;  /* 0x0000005aff5a723e */ /* 0x000fc800000000ff */
[----:B------:R-:W-:Y:S02]  /*2640*/  PRMT R92, R90, 0x7610, R92 ;  /* 0x000076105a5c7816 */ /* 0x000fe4000000005c */
[----:B------:R-:W-:-:S05]  /*2650*/  @P2 MOV R90, R168 ;  /* 0x000000a8005a2202 */ /* 0x000fca0000000f00 */
[----:B------:R1:W-:Y:S01]  /*2660*/  @P2 STG.E.U16 desc[UR36][R90.64+0x12], R92 ;  /* 0x0000125c5a002986 */ /* 0x0003e2000c101524 */
[----:B------:R-:W-:Y:S05]  /*2670*/  @!P1 BRA `(.L_x_44) ;  /* 0x0000000000049947 */ /* 0x000fea0003800000 */
[----:B------:R0:W5:Y:S02]  /*2680*/  LDG.E.LTC128B.U16 R172, desc[UR36][R160.64+0x20] ;  /* 0x00002024a0ac7981 */ /* 0x000164000c1e1520 */
.L_x_44:
[----:B------:R-:W-:Y:S05]  /*2690*/  BSYNC B1 ;  /* 0x0000000000017941 */ /* 0x000fea0003800000 */
.L_x_43:
        /* <DEDUP_REMOVED lines=12> */
.L_x_46:
[----:B------:R-:W-:Y:S05]  /*2760*/  BSYNC B1 ;  /* 0x0000000000017941 */ /* 0x000fea0003800000 */
.L_x_45:
        /* <DEDUP_REMOVED lines=12> */
.L_x_48:
[----:B------:R-:W-:Y:S05]  /*2830*/  BSYNC B1 ;  /* 0x0000000000017941 */ /* 0x000fea0003800000 */
.L_x_47:
        /* <DEDUP_REMOVED lines=12> */
.L_x_50:
[----:B------:R-:W-:Y:S05]  /*2900*/  BSYNC B1 ;  /* 0x0000000000017941 */ /* 0x000fea0003800000 */
.L_x_49:
        /* <DEDUP_REMOVED lines=12> */
.L_x_52:
[----:B------:R-:W-:Y:S05]  /*29d0*/  BSYNC B1 ;  /* 0x0000000000017941 */ /* 0x000fea0003800000 */
.L_x_51:
        /* <DEDUP_REMOVED lines=12> */
.L_x_54:
[----:B------:R-:W-:Y:S05]  /*2aa0*/  BSYNC B1 ;  /* 0x0000000000017941 */ /* 0x000fea0003800000 */
.L_x_53:
        /* <DEDUP_REMOVED lines=12> */
.L_x_56:
[----:B------:R-:W-:Y:S05]  /*2b70*/  BSYNC B1 ;  /* 0x0000000000017941 */ /* 0x000fea0003800000 */
.L_x_55:
        /* <DEDUP_REMOVED lines=12> */
.L_x_58:
[----:B------:R-:W-:Y:S05]  /*2c40*/  BSYNC B1 ;  /* 0x0000000000017941 */ /* 0x000fea0003800000 */
.L_x_57:
        /* <DEDUP_REMOVED lines=12> */
.L_x_60:
[----:B------:R-:W-:Y:S05]  /*2d10*/  BSYNC B1 ;  /* 0x0000000000017941 */ /* 0x000fea0003800000 */
.L_x_59:
        /* <DEDUP_REMOVED lines=12> */
.L_x_62:
[----:B------:R-:W-:Y:S05]  /*2de0*/  BSYNC B1 ;  /* 0x0000000000017941 */ /* 0x000fea0003800000 */
.L_x_61:
        /* <DEDUP_REMOVED lines=12> */
.L_x_64:
[----:B------:R-:W-:Y:S05]  /*2eb0*/  BSYNC B1 ;  /* 0x0000000000017941 */ /* 0x000fea0003800000 */
.L_x_63:
        /* <DEDUP_REMOVED lines=12> */
.L_x_66:
[----:B------:R-:W-:Y:S05]  /*2f80*/  BSYNC B1 ;  /* 0x0000000000017941 */ /* 0x000fea0003800000 */
.L_x_65:
        /* <DEDUP_REMOVED lines=12> */
.L_x_68:
[----:B------:R-:W-:Y:S05]  /*3050*/  BSYNC B1 ;  /* 0x0000000000017941 */ /* 0x000fea0003800000 */
.L_x_67:
        /* <DEDUP_REMOVED lines=12> */
.L_x_70:
[----:B------:R-:W-:Y:S05]  /*3120*/  BSYNC B1 ;  /* 0x0000000000017941 */ /* 0x000fea0003800000 */
.L_x_69:
        /* <DEDUP_REMOVED lines=12> */
.L_x_72:
[----:B------:R-:W-:Y:S05]  /*31f0*/  BSYNC B1 ;  /* 0x0000000000017941 */ /* 0x000fea0003800000 */
.L_x_71:
        /* <DEDUP_REMOVED lines=12> */
.L_x_74:
[----:B------:R-:W-:Y:S05]  /*32c0*/  BSYNC B1 ;  /* 0x0000000000017941 */ /* 0x000fea0003800000 */
.L_x_73:
        /* <DEDUP_REMOVED lines=12> */
.L_x_76:
[----:B------:R-:W-:Y:S05]  /*3390*/  BSYNC B1 ;  /* 0x0000000000017941 */ /* 0x000fea0003800000 */
.L_x_75:
        /* <DEDUP_REMOVED lines=12> */
.L_x_78:
[----:B------:R-:W-:Y:S05]  /*3460*/  BSYNC B1 ;  /* 0x0000000000017941 */ /* 0x000fea0003800000 */
.L_x_77:
        /* <DEDUP_REMOVED lines=12> */
.L_x_80:
[----:B------:R-:W-:Y:S05]  /*3530*/  BSYNC B1 ;  /* 0x0000000000017941 */ /* 0x000fea0003800000 */
.L_x_79:
        /* <DEDUP_REMOVED lines=12> */
.L_x_82:
[----:B------:R-:W-:Y:S05]  /*3600*/  BSYNC B1 ;  /* 0x0000000000017941 */ /* 0x000fea0003800000 */
.L_x_81:
        /* <DEDUP_REMOVED lines=12> */
.L_x_84:
[----:B------:R-:W-:Y:S05]  /*36d0*/  BSYNC B1 ;  /* 0x0000000000017941 */ /* 0x000fea0003800000 */
.L_x_83:
        /* <DEDUP_REMOVED lines=12> */
.L_x_86:
[----:B------:R-:W-:Y:S05]  /*37a0*/  BSYNC B1 ;  /* 0x0000000000017941 */ /* 0x000fea0003800000 */
.L_x_85:
        /* <DEDUP_REMOVED lines=12> */
.L_x_88:
[----:B------:R-:W-:Y:S05]  /*3870*/  BSYNC B1 ;  /* 0x0000000000017941 */ /* 0x000fea0003800000 */
.L_x_87:
        /* <DEDUP_REMOVED lines=12> */
.L_x_90:
[----:B------:R-:W-:Y:S05]  /*3940*/  BSYNC B1 ;  /* 0x0000000000017941 */ /* 0x000fea0003800000 */
.L_x_89:
        /* <DEDUP_REMOVED lines=12> */
.L_x_92:
[----:B------:R-:W-:Y:S05]  /*3a10*/  BSYNC B1 ;  /* 0x0000000000017941 */ /* 0x000fea0003800000 */
.L_x_91:
        /* <DEDUP_REMOVED lines=12> */
.L_x_94:
[----:B------:R-:W-:Y:S05]  /*3ae0*/  BSYNC B1 ;  /* 0x0000000000017941 */ /* 0x000fea0003800000 */
.L_x_93:
        /* <DEDUP_REMOVED lines=12> */
.L_x_96:
[----:B------:R-:W-:Y:S05]  /*3bb0*/  BSYNC B1 ;  /* 0x0000000000017941 */ /* 0x000fea0003800000 */
.L_x_95:
        /* <DEDUP_REMOVED lines=12> */
.L_x_98:
[----:B------:R-:W-:Y:S05]  /*3c80*/  BSYNC B1 ;  /* 0x0000000000017941 */ /* 0x000fea0003800000 */
.L_x_97:
        /* <DEDUP_REMOVED lines=12> */
.L_x_100:
[----:B------:R-:W-:Y:S05]  /*3d50*/  BSYNC B1 ;  /* 0x0000000000017941 */ /* 0x000fea0003800000 */
.L_x_99:
        /* <DEDUP_REMOVED lines=12> */
.L_x_102:
[----:B------:R-:W-:Y:S05]  /*3e20*/  BSYNC B1 ;  /* 0x0000000000017941 */ /* 0x000fea0003800000 */
.L_x_101:
        /* <DEDUP_REMOVED lines=12> */
.L_x_104:
[----:B------:R-:W-:Y:S05]  /*3ef0*/  BSYNC B1 ;  /* 0x0000000000017941 */ /* 0x000fea0003800000 */
.L_x_103:
        /* <DEDUP_REMOVED lines=12> */
.L_x_106:
[----:B------:R-:W-:Y:S05]  /*3fc0*/  BSYNC B1 ;  /* 0x0000000000017941 */ /* 0x000fea0003800000 */
.L_x_105:
        /* <DEDUP_REMOVED lines=12> */
.L_x_108:
[----:B------:R-:W-:Y:S05]  /*4090*/  BSYNC B1 ;  /* 0x0000000000017941 */ /* 0x000fea0003800000 */
.L_x_107:
        /* <DEDUP_REMOVED lines=12> */
.L_x_110:
[----:B------:R-:W-:Y:S05]  /*4160*/  BSYNC B1 ;  /* 0x0000000000017941 */ /* 0x000fea0003800000 */
.L_x_109:
        /* <DEDUP_REMOVED lines=12> */
.L_x_112:
[----:B------:R-:W-:Y:S05]  /*4230*/  BSYNC B1 ;  /* 0x0000000000017941 */ /* 0x000fea0003800000 */
.L_x_111:
        /* <DEDUP_REMOVED lines=12> */
.L_x_114:
[----:B------:R-:W-:Y:S05]  /*4300*/  BSYNC B1 ;  /* 0x0000000000017941 */ /* 0x000fea0003800000 */
.L_x_113:
        /* <DEDUP_REMOVED lines=12> */
.L_x_116:
[----:B------:R-:W-:Y:S05]  /*43d0*/  BSYNC B1 ;  /* 0x0000000000017941 */ /* 0x000fea0003800000 */
.L_x_115:
        /* <DEDUP_REMOVED lines=12> */
.L_x_118:
[----:B------:R-:W-:Y:S05]  /*44a0*/  BSYNC B1 ;  /* 0x0000000000017941 */ /* 0x000fea0003800000 */
.L_x_117:
        /* <DEDUP_REMOVED lines=12> */
.L_x_120:
[----:B------:R-:W-:Y:S05]  /*4570*/  BSYNC B1 ;  /* 0x0000000000017941 */ /* 0x000fea0003800000 */
.L_x_119:
        /* <DEDUP_REMOVED lines=12> */
.L_x_122:
[----:B------:R-:W-:Y:S05]  /*4640*/  BSYNC B1 ;  /* 0x0000000000017941 */ /* 0x000fea0003800000 */
.L_x_121:
        /* <DEDUP_REMOVED lines=12> */
.L_x_124:
[----:B------:R-:W-:Y:S05]  /*4710*/  BSYNC B1 ;  /* 0x0000000000017941 */ /* 0x000fea0003800000 */
.L_x_123:
        /* <DEDUP_REMOVED lines=12> */
.L_x_126:
[----:B------:R-:W-:Y:S05]  /*47e0*/  BSYNC B1 ;  /* 0x0000000000017941 */ /* 0x000fea0003800000 */
.L_x_125:
        /* <DEDUP_REMOVED lines=12> */
.L_x_128:
[----:B------:R-:W-:Y:S05]  /*48b0*/  BSYNC B1 ;  /* 0x0000000000017941 */ /* 0x000fea0003800000 */
.L_x_127:
        /* <DEDUP_REMOVED lines=12> */
.L_x_130:
[----:B------:R-:W-:Y:S05]  /*4980*/  BSYNC B1 ;  /* 0x0000000000017941 */ /* 0x000fea0003800000 */
.L_x_129:
        /* <DEDUP_REMOVED lines=12> */
.L_x_132:
[----:B------:R-:W-:Y:S05]  /*4a50*/  BSYNC B1 ;  /* 0x0000000000017941 */ /* 0x000fea0003800000 */
.L_x_131:
        /* <DEDUP_REMOVED lines=12> */
.L_x_134:
[----:B------:R-:W-:Y:S05]  /*4b20*/  BSYNC B1 ;  /* 0x0000000000017941 */ /* 0x000fea0003800000 */
.L_x_133:
        /* <DEDUP_REMOVED lines=12> */
.L_x_136:
[----:B------:R-:W-:Y:S05]  /*4bf0*/  BSYNC B1 ;  /* 0x0000000000017941 */ /* 0x000fea0003800000 */
.L_x_135:
        /* <DEDUP_REMOVED lines=12> */
.L_x_138:
[----:B------:R-:W-:Y:S05]  /*4cc0*/  BSYNC B1 ;  /* 0x0000000000017941 */ /* 0x000fea0003800000 */
.L_x_137:
        /* <DEDUP_REMOVED lines=12> */
.L_x_140:
[----:B------:R-:W-:Y:S05]  /*4d90*/  BSYNC B1 ;  /* 0x0000000000017941 */ /* 0x000fea0003800000 */
.L_x_139:
        /* <DEDUP_REMOVED lines=12> */
.L_x_142:
[----:B------:R-:W-:Y:S05]  /*4e60*/  BSYNC B1 ;  /* 0x0000000000017941 */ /* 0x000fea0003800000 */
.L_x_141:
        /* <DEDUP_REMOVED lines=12> */
.L_x_144:
[----:B------:R-:W-:Y:S05]  /*4f30*/  BSYNC B1 ;  /* 0x0000000000017941 */ /* 0x000fea0003800000 */
.L_x_143:
        /* <DEDUP_REMOVED lines=12> */
.L_x_146:
[----:B------:R-:W-:Y:S05]  /*5000*/  BSYNC B1 ;  /* 0x0000000000017941 */ /* 0x000fea0003800000 */
.L_x_145:
        /* <DEDUP_REMOVED lines=12> */
.L_x_148:
[----:B------:R-:W-:Y:S05]  /*50d0*/  BSYNC B1 ;  /* 0x0000000000017941 */ /* 0x000fea0003800000 */
.L_x_147:
        /* <DEDUP_REMOVED lines=12> */
.L_x_150:
[----:B------:R-:W-:Y:S05]  /*51a0*/  BSYNC B1 ;  /* 0x0000000000017941 */ /* 0x000fea0003800000 */
.L_x_149:
        /* <DEDUP_REMOVED lines=12> */
.L_x_152:
[----:B------:R-:W-:Y:S05]  /*5270*/  BSYNC B1 ;  /* 0x0000000000017941 */ /* 0x000fea0003800000 */
.L_x_151:
[----:B-----5:R-:W-:Y:S01]  /*5280*/  HADD2.F32 R8, -RZ, R172.H0_H0 ;  /* 0x200000acff087230 */ /* 0x020fe20000004100 */
[----:B------:R-:W-:Y:S01]  /*5290*/  ISETP.GT.AND P1, PT, R0, 0x79, P0 ;  /* 0x000000790000780c */ /* 0x000fe20000724270 */
[----:B------:R-:W-:Y:S01]  /*52a0*/  BSSY B1, `(.L_x_153) ;  /* 0x000000c000017945 */ /* 0x000fe20003800000 */
[----:B------:R-:W-:Y:S02]  /*52b0*/  IADD3 R153, P0, R153, 0x80, RZ ;  /* 0x0000008099997810 */ /* 0x000fe40007f1e0ff */
[----:B-1----:R-:W-:Y:S01]  /*52c0*/  FMUL R91, R8, R155 ;  /* 0x0000009b085b7220 */ /* 0x002fe20000400000 */
[----:B------:R-:W-:-:S03]  /*52d0*/  @P2 IMAD.MOV.U32 R8, RZ, RZ, R168 ;  /* 0x000000ffff082224 */ /* 0x000fc600078e00a8 */
[----:B------:R-:W-:-:S05]  /*52e0*/  FFMA R91, R150, R154, R91 ;  /* 0x0000009a965b7223 */ /* 0x000fca000000005b */
[----:B------:R-:W-:-:S04]  /*52f0*/  F2FP.F16.F32.PACK_AB R91, RZ, R91 ;  /* 0x0000005bff5b723e */ /* 0x000fc800000000ff */
[----:B------:R-:W-:Y:S01]  /*5300*/  PRMT R90, R91, 0x7610, R90 ;  /* 0x000076105b5a7816 */ /* 0x000fe2000000005a */
[----:B------:R-:W-:Y:S01]  /*5310*/  IMAD.X R91, RZ, RZ, R9, P0 ;  /* 0x000000ffff5b7224 */ /* 0x000fe200000e0609 */
[----:B------:R-:W-:-:S05]  /*5320*/  @P2 MOV R9, R169 ;  /* 0x000000a900092202 */ /* 0x000fca0000000f00 */
[----:B------:R1:W-:Y:S01]  /*5330*/  @P2 STG.E.U16 desc[UR36][R8.64+0xf0], R90 ;  /* 0x0000f05a08002986 */ /* 0x0003e2000c101524 */
[----:B------:R-:W-:Y:S05]  /*5340*/  @!P1 BRA `(.L_x_154) ;  /* 0x0000000000049947 */ /* 0x000fea0003800000 */
[----:B------:R0:W5:Y:S02]  /*5350*/  LDG.E.LTC128B.U16 R172, desc[UR36][R88.64+0xf2] ;  /* 0x0000f22458ac7981 */ /* 0x000164000c1e1520 */
.L_x_154:
[----:B------:R-:W-:Y:S05]  /*5360*/  BSYNC B1 ;  /* 0x0000000000017941 */ /* 0x000fea0003800000 */
.L_x_153:
[----:B-1---5:R-:W-:Y:S01]  /*5370*/  HADD2.F32 R8, -RZ, R172.H0_H0 ;  /* 0x200000acff087230 */ /* 0x022fe20000004100 */
[----:B------:R-:W-:Y:S01]  /*5380*/  ISETP.GT.AND P0, PT, R3, 0x80, PT ;  /* 0x000000800300780c */ /* 0x000fe20003f04270 */
[----:B------:R-:W-:-:S03]  /*5390*/  IMAD R90, R91, R14, RZ ;  /* 0x0000000e5b5a7224 */ /* 0x000fc600078e02ff */
[----:B0-2---:R-:W-:Y:S01]  /*53a0*/  FMUL R88, R8, R155 ;  /* 0x0000009b08587220 */ /* 0x005fe20000400000 */
[C---:B------:R-:W-:Y:S01]  /*53b0*/  IMAD R97, R153.reuse, R15, R90 ;  /* 0x0000000f99617224 */ /* 0x040fe200078e025a */
[----:B------:R-:W-:Y:S01]  /*53c0*/  ISETP.GT.AND P3, PT, R0, RZ, P0 ;  /* 0x000000ff0000720c */ /* 0x000fe20000764270 */
[----:B------:R-:W-:-:S04]  /*53d0*/  IMAD.WIDE.U32 R8, R153, R14, R156 ;  /* 0x0000000e99087225 */ /* 0x000fc800078e009c */
[----:B------:R-:W-:Y:S01]  /*53e0*/  FFMA R151, R151, R154, R88 ;  /* 0x0000009a97977223 */ /* 0x000fe20000000058 */
[----:B------:R-:W-:Y:S01]  /*53f0*/  IMAD.IADD R9, R9, 0x1, R97 ;  /* 0x0000000109097824 */ /* 0x000fe200078e0261 */
[----:B------:R-:W-:-:S03]  /*5400*/  LEA R88, P2, R8, R10, 0x1 ;  /* 0x0000000a08587211 */ /* 0x000fc600078408ff */
[----:B------:R-:W-:Y:S02]  /*5410*/  F2FP.F16.F32.PACK_AB R151, RZ, R151 ;  /* 0x00000097ff97723e */ /* 0x000fe400000000ff */
[----:B------:R-:W-:-:S03]  /*5420*/  LEA.HI.X R89, R8, R11, R9, 0x1, P2 ;  /* 0x0000000b08597211 */ /* 0x000fc600010f0c09 */
[----:B------:R0:W-:Y:S04]  /*5430*/  @P1 STG.E.U16 desc[UR36][R168.64+0xf2], R151 ;  /* 0x0000f297a8001986 */ /* 0x0001e8000c101524 */
[----:B------:R-:W2:Y:S01]  /*5440*/  @P3 LDG.E.LTC128B.U16 R172, desc[UR36][R88.64] ;  /* 0x0000002458ac3981 */ /* 0x000ea2000c1e1520 */
[----:B------:R-:W-:Y:S01]  /*5450*/  IMAD.WIDE.U32 R8, R153, R14, R6 ;  /* 0x0000000e99087225 */ /* 0x000fe200078e0006 */
[----:B------:R-:W-:Y:S01]  /*5460*/  SHF.L.U64.HI R95, R4, 0x8, R5 ;  /* 0x00000008045f7819 */ /* 0x000fe20000010205 */
[----:B------:R-:W-:Y:S01]  /*5470*/  BSSY B1, `(.L_x_155) ;  /* 0x0000011000017945 */ /* 0x000fe20003800000 */
[----:B------:R-:W-:Y:S01]  /*5480*/  ISETP.GT.AND P2, PT, R0, 0x1, P0 ;  /* 0x000000010000780c */ /* 0x000fe20000744270 */
[----:B------:R-:W-:Y:S02]  /*5490*/  IMAD.IADD R9, R97, 0x1, R9 ;  /* 0x0000000161097824 */ /* 0x000fe400078e0209 */
[----:B------:R-:W-:-:S02]  /*54a0*/  IMAD.SHL.U32 R93, R4, 0x100, RZ ;  /* 0x00000100045d7824 */ /* 0x000fc400078e00ff */
[----:B--2---:R-:W-:-:S05]  /*54b0*/  HADD2.F32 R90, -RZ, R172.H0_H0 ;  /* 0x200000acff5a7230 */ /* 0x004fca0000004100 */
[----:B------:R-:W-:Y:S01]  /*54c0*/  FMUL R15, R90, R155 ;  /* 0x0000009b5a0f7220 */ /* 0x000fe20000400000 */
[----:B------:R-:W-:Y:S01]  /*54d0*/  IMAD.WIDE.U32 R90, R23, R12, R8 ;  /* 0x0000000c175a7225 */ /* 0x000fe200078e0008 */
[----:B------:R-:W-:-:S03]  /*54e0*/  IADD3 R8, P1, R93, R158, RZ ;  /* 0x0000009e5d087210 */ /* 0x000fc60007f3e0ff */
[----:B------:R-:W-:Y:S01]  /*54f0*/  FFMA R15, R24, R154, R15 ;  /* 0x0000009a180f7223 */ /* 0x000fe2000000000f */
[----:B------:R-:W-:Y:S01]  /*5500*/  IMAD.IADD R5, R13, 0x1, R91 ;  /* 0x000000010d057824 */ /* 0x000fe200078e025b */
[C---:B------:R-:W-:Y:S01]  /*5510*/  LEA R4, P4, R90.reuse, R10, 0x1 ;  /* 0x0000000a5a047211 */ /* 0x040fe200078808ff */
[----:B------:R-:W-:Y:S02]  /*5520*/  IMAD.X R9, R95, 0x1, R159, P1 ;  /* 0x000000015f097824 */ /* 0x000fe400008e069f */
[----:B------:R-:W-:Y:S02]  /*5530*/  F2FP.F16.F32.PACK_AB R15, RZ, R15 ;  /* 0x0000000fff0f723e */ /* 0x000fe400000000ff */
[----:B------:R-:W-:-:S03]  /*5540*/  LEA.HI.X R5, R90, R11, R5, 0x1, P4 ;  /* 0x0000000b5a057211 */ /* 0x000fc600020f0c05 */
[----:B------:R0:W-:Y:S01]  /*5550*/  @P3 STG.E.U16 desc[UR36][R8.64], R15 ;  /* 0x0000000f08003986 */ /* 0x0001e2000c101524 */
[----:B------:R-:W-:Y:S05]  /*5560*/  @!P2 BRA `(.L_x_156) ;  /* 0x000000000004a947 */ /* 0x000fea0003800000 */
[----:B------:R1:W5:Y:S02]  /*5570*/  LDG.E.LTC128B.U16 R172, desc[UR36][R4.64+0x2] ;  /* 0x0000022404ac7981 */ /* 0x000364000c1e1520 */
.L_x_156:
[----:B------:R-:W-:Y:S05]  /*5580*/  BSYNC B1 ;  /* 0x0000000000017941 */ /* 0x000fea0003800000 */
.L_x_155:
[----:B-----5:R-:W-:Y:S01]  /*5590*/  HADD2.F32 R24, -RZ, R172.H0_H0 ;  /* 0x200000acff187230 */ /* 0x020fe20000004100 */
[----:B------:R-:W-:Y:S01]  /*55a0*/  ISETP.GT.AND P1, PT, R3, 0x88, PT ;  /* 0x000000880300780c */ /* 0x000fe20003f24270 */
[----:B0-----:R-:W-:Y:S01]  /*55b0*/  IMAD.WIDE.U32 R14, R153, R14, R162 ;  /* 0x0000000e990e7225 */ /* 0x001fe200078e00a2 */
[----:B------:R-:W-:Y:S03]  /*55c0*/  BSSY B1, `(.L_x_157) ;  /* 0x000000e000017945 */ /* 0x000fe60003800000 */
[----:B------:R-:W-:Y:S01]  /*55d0*/  FMUL R24, R24, R155 ;  /* 0x0000009b18187220 */ /* 0x000fe20000400000 */
[----:B------:R-:W-:Y:S01]  /*55e0*/  ISETP.GT.AND P3, PT, R0, RZ, P1 ;  /* 0x000000ff0000720c */ /* 0x000fe20000f64270 */
[----:B------:R-:W-:Y:S01]  /*55f0*/  IMAD.IADD R97, R97, 0x1, R15 ;  /* 0x0000000161617824 */ /* 0x000fe200078e020f */
[----:B------:R-:W-:Y:S01]  /*5600*/  IADD3 R21, P5, R20, R14, RZ ;  /* 0x0000000e14157210 */ /* 0x000fe20007fbe0ff */
[----:B------:R-:W-:Y:S01]  /*5610*/  FFMA R24, R25, R154, R24 ;  /* 0x0000009a19187223 */ /* 0x000fe20000000018 */
[----:B------:R-:W-:-:S03]  /*5620*/  IADD3 R20, P4, R6, R14, RZ ;  /* 0x0000000e06147210 */ /* 0x000fc60007f9e0ff */
[----:B------:R-:W-:Y:S01]  /*5630*/  IMAD.X R156, R97, 0x1, R157, P5 ;  /* 0x00000001619c7824 */ /* 0x000fe200028e069d */
[----:B------:R-:W-:Y:S02]  /*5640*/  F2FP.F16.F32.PACK_AB R24, RZ, R24 ;  /* 0x00000018ff18723e */ /* 0x000fe400000000ff */
[----:B------:R-:W-:-:S03]  /*5650*/  LEA R14, P5, R21, R10, 0x1 ;  /* 0x0000000a150e7211 */ /* 0x000fc600078a08ff */
[----:B------:R0:W-:Y:S01]  /*5660*/  @P2 STG.E.U16 desc[UR36][R8.64+0x2], R24 ;  /* 0x0000021808002986 */ /* 0x0001e2000c101524 */
[----:B------:R-:W-:Y:S01]  /*5670*/  LEA.HI.X R15, R21, R11, R156, 0x1, P5 ;  /* 0x0000000b150f7211 */ /* 0x000fe200028f0c9c */
[----:B------:R-:W-:Y:S08]  /*5680*/  @!P3 BRA `(.L_x_158) ;  /* 0x000000000004b947 */ /* 0x000ff00003800000 */
[----:B------:R2:W5:Y:S02]  /*5690*/  LDG.E.LTC128B.U16 R172, desc[UR36][R14.64] ;  /* 0x000000240eac7981 */ /* 0x000564000c1e1520 */
.L_x_158:
[----:B------:R-:W-:Y:S05]  /*56a0*/  BSYNC B1 ;  /* 0x0000000000017941 */ /* 0x000fea0003800000 */
.L_x_157:
[----:B-----5:R-:W-:Y:S01]  /*56b0*/  HADD2.F32 R6, -RZ, R172.H0_H0 ;  /* 0x200000acff067230 */ /* 0x020fe20000004100 */
[----:B------:R-:W-:Y:S01]  /*56c0*/  IADD3.X R21, R7, R97, RZ, P4, !PT ;  /* 0x0000006107157210 */ /* 0x000fe200027fe4ff */
[----:B------:R-:W-:Y:S01]  /*56d0*/  BSSY B1, `(.L_x_159) ;  /* 0x000000e000017945 */ /* 0x000fe20003800000 */
[----:B------:R-:W-:Y:S02]  /*56e0*/  ISETP.GT.AND P2, PT, R0, 0x1, P1 ;  /* 0x000000010000780c */ /* 0x000fe40000f44270 */
[----:B------:R-:W-:Y:S01]  /*56f0*/  FMUL R3, R6, R155 ;  /* 0x0000009b06037220 */ /* 0x000fe20000400000 */
[----:B------:R-:W-:Y:S01]  /*5700*/  IADD3 R6, P4, R8, R165, RZ ;  /* 0x000000a508067210 */ /* 0x000fe20007f9e0ff */
[----:B--2---:R-:W-:-:S04]  /*5710*/  IMAD.WIDE.U32 R14, R23, R12, R20 ;  /* 0x0000000c170e7225 */ /* 0x004fc800078e0014 */
[----:B------:R-:W-:Y:S01]  /*5720*/  FFMA R3, R26, R154, R3 ;  /* 0x0000009a1a037223 */ /* 0x000fe20000000003 */
[----:B------:R-:W-:Y:S01]  /*5730*/  IMAD.X R7, R9, 0x1, R167, P4 ;  /* 0x0000000109077824 */ /* 0x000fe200020e06a7 */
[----:B------:R-:W-:Y:S01]  /*5740*/  LEA R10, P5, R14, R10, 0x1 ;  /* 0x0000000a0e0a7211 */ /* 0x000fe200078a08ff */
[----:B------:R-:W-:Y:S02]  /*5750*/  IMAD.IADD R13, R13, 0x1, R15 ;  /* 0x000000010d0d7824 */ /* 0x000fe400078e020f */
[----:B------:R-:W-:-:S03]  /*5760*/  F2FP.F16.F32.PACK_AB R3, RZ, R3 ;  /* 0x00000003ff03723e */ /* 0x000fc600000000ff */
[----:B------:R-:W-:Y:S02]  /*5770*/  LEA.HI.X R11, R14, R11, R13, 0x1, P5 ;  /* 0x0000000b0e0b7211 */ /* 0x000fe400028f0c0d */
[----:B------:R2:W-:Y:S01]  /*5780*/  @P3 STG.E.U16 desc[UR36][R6.64], R3 ;  /* 0x0000000306003986 */ /* 0x0005e2000c101524 */
[----:B------:R-:W-:Y:S05]  /*5790*/  @!P2 BRA `(.L_x_160) ;  /* 0x000000000004a947 */ /* 0x000fea0003800000 */
[----:B------:R0:W5:Y:S02]  /*57a0*/  LDG.E.LTC128B.U16 R172, desc[UR36][R10.64+0x2] ;  /* 0x000002240aac7981 */ /* 0x000164000c1e1520 */
.L_x_160:
[----:B------:R-:W-:Y:S05]  /*57b0*/  BSYNC B1 ;  /* 0x0000000000017941 */ /* 0x000fea0003800000 */
.L_x_159:
[----:B-----5:R-:W-:Y:S01]  /*57c0*/  HADD2.F32 R12, -RZ, R172.H0_H0 ;  /* 0x200000acff0c7230 */ /* 0x020fe20000004100 */
[----:B------:R-:W-:Y:S01]  /*57d0*/  ISETP.GT.AND P3, PT, R0, 0x8, P0 ;  /* 0x000000080000780c */ /* 0x000fe20000764270 */
[----:B------:R-:W-:Y:S03]  /*57e0*/  BSSY B1, `(.L_x_161) ;  /* 0x0000007000017945 */ /* 0x000fe60003800000 */
[----:B------:R-:W-:-:S04]  /*57f0*/  FMUL R12, R12, R155 ;  /* 0x0000009b0c0c7220 */ /* 0x000fc80000400000 */
[----:B------:R-:W-:-:S05]  /*5800*/  FFMA R12, R27, R154, R12 ;  /* 0x0000009a1b0c7223 */ /* 0x000fca000000000c */
[----:B------:R-:W-:-:S05]  /*5810*/  F2FP.F16.F32.PACK_AB R12, RZ, R12 ;  /* 0x0000000cff0c723e */ /* 0x000fca00000000ff */
[----:B------:R0:W-:Y:S01]  /*5820*/  @P2 STG.E.U16 desc[UR36][R6.64+0x2], R12 ;  /* 0x0000020c06002986 */ /* 0x0001e2000c101524 */
[----:B------:R-:W-:Y:S05]  /*5830*/  @!P3 BRA `(.L_x_162) ;  /* 0x000000000004b947 */ /* 0x000fea0003800000 */
[----:B------:R0:W5:Y:S02]  /*5840*/  LDG.E.LTC128B.U16 R172, desc[UR36][R4.64+0x10] ;  /* 0x0000102404ac7981 */ /* 0x000164000c1e1520 */
.L_x_162:
[----:B------:R-:W-:Y:S05]  /*5850*/  BSYNC B1 ;  /* 0x0000000000017941 */ /* 0x000fea0003800000 */
.L_x_161:
[----:B0-2--5:R-:W-:Y:S01]  /*5860*/  HADD2.F32 R6, -RZ, R172.H0_H0 ;  /* 0x200000acff067230 */ /* 0x025fe20000004100 */
[----:B------:R-:W-:Y:S01]  /*5870*/  ISETP.GT.AND P2, PT, R0, 0x9, P0 ;  /* 0x000000090000780c */ /* 0x000fe20000744270 */
[----:B------:R-:W-:Y:S01]  /*5880*/  IMAD.MOV.U32 R7, RZ, RZ, R9 ;  /* 0x000000ffff077224 */ /* 0x000fe200078e0009 */
[----:B------:R-:W-:Y:S02]  /*5890*/  BSSY B1, `(.L_x_163) ;  /* 0x0000008000017945 */ /* 0x000fe40003800000 */
[----:B------:R-:W-:Y:S01]  /*58a0*/  FMUL R3, R6, R155 ;  /* 0x0000009b06037220 */ /* 0x000fe20000400000 */
[----:B------:R-:W-:-:S03]  /*58b0*/  IMAD.MOV.U32 R6, RZ, RZ, R8 ;  /* 0x000000ffff067224 */ /* 0x000fc600078e0008 */
[----:B------:R-:W-:-:S05]  /*58c0*/  FFMA R3, R28, R154, R3 ;  /* 0x0000009a1c037223 */ /* 0x000fca0000000003 */
[----:B------:R-:W-:-:S05]  /*58d0*/  F2FP.F16.F32.PACK_AB R3, RZ, R3 ;  /* 0x00000003ff03723e */ /* 0x000fca00000000ff */
[----:B------:R0:W-:Y:S01]  /*58e0*/  @P3 STG.E.U16 desc[UR36][R6.64+0x10], R3 ;  /* 0x0000100306003986 */ /* 0x0001e2000c101524 */
[----:B------:R-:W-:Y:S05]  /*58f0*/  @!P2 BRA `(.L_x_164) ;  /* 0x000000000004a947 */ /* 0x000fea0003800000 */
[----:B------:R2:W5:Y:S02]  /*5900*/  LDG.E.LTC128B.U16 R172, desc[UR36][R4.64+0x12] ;  /* 0x0000122404ac7981 */ /* 0x000564000c1e1520 */
.L_x_164:
[----:B------:R-:W-:Y:S05]  /*5910*/  BSYNC B1 ;  /* 0x0000000000017941 */ /* 0x000fea0003800000 */
.L_x_163:
        /* <DEDUP_REMOVED lines=9> */
.L_x_166:
[----:B------:R-:W-:Y:S05]  /*59b0*/  BSYNC B1 ;  /* 0x0000000000017941 */ /* 0x000fea0003800000 */
.L_x_165:
[----:B0----5:R-:W-:Y:S01]  /*59c0*/  HADD2.F32 R12, -RZ, R172.H0_H0 ;  /* 0x200000acff0c7230 */ /* 0x021fe20000004100 */
[----:B------:R-:W-:Y:S01]  /*59d0*/  IADD3 R8, P3, R165, R8, RZ ;  /* 0x00000008a5087210 */ /* 0x000fe20007f7e0ff */
[----:B------:R-:W-:Y:S01]  /*59e0*/  BSSY B1, `(.L_x_167) ;  /* 0x0000009000017945 */ /* 0x000fe20003800000 */
[----:B------:R-:W-:Y:S02]  /*59f0*/  ISETP.GT.AND P2, PT, R0, 0x9, P1 ;  /* 0x000000090000780c */ /* 0x000fe40000f44270 */
[----:B------:R-:W-:Y:S01]  /*5a00*/  FMUL R3, R12, R155 ;  /* 0x0000009b0c037220 */ /* 0x000fe20000400000 */
[----:B------:R-:W-:-:S03]  /*5a10*/  IMAD.X R9, R167, 0x1, R9, P3 ;  /* 0x00000001a7097824 */ /* 0x000fc600018e0609 */
[----:B------:R-:W-:-:S05]  /*5a20*/  FFMA R3, R30, R154, R3 ;  /* 0x0000009a1e037223 */ /* 0x000fca0000000003 */
[----:B------:R-:W-:-:S05]  /*5a30*/  F2FP.F16.F32.PACK_AB R3, RZ, R3 ;  /* 0x00000003ff03723e */ /* 0x000fca00000000ff */
[----:B------:R0:W-:Y:S01]  /*5a40*/  @P4 STG.E.U16 desc[UR36][R8.64+0x10], R3 ;  /* 0x0000100308004986 */ /* 0x0001e2000c101524 */
[----:B------:R-:W-:Y:S05]  /*5a50*/  @!P2 BRA `(.L_x_168) ;  /* 0x000000000004a947 */ /* 0x000fea0003800000 */
[----:B------:R0:W5:Y:S02]  /*5a60*/  LDG.E.LTC128B.U16 R172, desc[UR36][R10.64+0x12] ;  /* 0x000012240aac7981 */ /* 0x000164000c1e1520 */
.L_x_168:
[----:B------:R-:W-:Y:S05]  /*5a70*/  BSYNC B1 ;  /* 0x0000000000017941 */ /* 0x000fea0003800000 */
.L_x_167:
[----:B0----5:R-:W-:Y:S01]  /*5a80*/  HADD2.F32 R8, -RZ, R172.H0_H0 ;  /* 0x200000acff087230 */ /* 0x021fe20000004100 */
[----:B------:R-:W-:Y:S01]  /*5a90*/  ISETP.GT.AND P3, PT, R0, 0x10, P0 ;  /* 0x000000100000780c */ /* 0x000fe20000764270 */
[----:B------:R-:W-:Y:S03]  /*5aa0*/  BSSY B1, `(.L_x_169) ;  /* 0x0000009000017945 */ /* 0x000fe60003800000 */
[----:B------:R-:W-:-:S04]  /*5ab0*/  FMUL R8, R8, R155 ;  /* 0x0000009b08087220 */ /* 0x000fc80000400000 */
[----:B------:R-:W-:Y:S01]  /*5ac0*/  FFMA R31, R31, R154, R8 ;  /* 0x0000009a1f1f7223 */ /* 0x000fe20000000008 */
[----:B------:R-:W-:-:S04]  /*5ad0*/  IADD3 R8, P4, P5, R165, R158, R93 ;  /* 0x0000009ea5087210 */ /* 0x000fc80007d9e05d */
[----:B------:R-:W-:Y:S02]  /*5ae0*/  F2FP.F16.F32.PACK_AB R31, RZ, R31 ;  /* 0x0000001fff1f723e */ /* 0x000fe400000000ff */
[----:B------:R-:W-:-:S05]  /*5af0*/  IADD3.X R9, R167, R159, R95, P4, P5 ;  /* 0x0000009fa7097210 */ /* 0x000fca00027ea45f */
[----:B------:R0:W-:Y:S01]  /*5b00*/  @P2 STG.E.U16 desc[UR36][R8.64+0x12], R31 ;  /* 0x0000121f08002986 */ /* 0x0001e2000c101524 */
[----:B------:R-:W-:Y:S05]  /*5b10*/  @!P3 BRA `(.L_x_170) ;  /* 0x000000000004b947 */ /* 0x000fea0003800000 */
[----:B------:R0:W5:Y:S02]  /*5b20*/  LDG.E.LTC128B.U16 R172, desc[UR36][R4.64+0x20] ;  /* 0x0000202404ac7981 */ /* 0x000164000c1e1520 */
.L_x_170:
[----:B------:R-:W-:Y:S05]  /*5b30*/  BSYNC B1 ;  /* 0x0000000000017941 */ /* 0x000fea0003800000 */
.L_x_169:
        /* <DEDUP_REMOVED lines=9> */
.L_x_172:
[----:B------:R-:W-:Y:S05]  /*5bd0*/  BSYNC B1 ;  /* 0x0000000000017941 */ /* 0x000fea0003800000 */
.L_x_171:
        /* <DEDUP_REMOVED lines=9> */
.L_x_174:
[----:B------:R-:W-:Y:S05]  /*5c70*/  BSYNC B1 ;  /* 0x0000000000017941 */ /* 0x000fea0003800000 */
.L_x_173:
[----:B0----5:R-:W-:Y:S01]  /*5c80*/  HADD2.F32 R12, -RZ, R172.H0_H0 ;  /* 0x200000acff0c7230 */ /* 0x021fe20000004100 */
        /* <DEDUP_REMOVED lines=8> */
.L_x_176:
[----:B------:R-:W-:Y:S05]  /*5d10*/  BSYNC B1 ;  /* 0x0000000000017941 */ /* 0x000fea0003800000 */
.L_x_175:
        /* <DEDUP_REMOVED lines=9> */
.L_x_178:
[----:B------:R-:W-:Y:S05]  /*5db0*/  BSYNC B1 ;  /* 0x0000000000017941 */ /* 0x000fea0003800000 */
.L_x_177:
        /* <DEDUP_REMOVED lines=9> */
.L_x_180:
[----:B------:R-:W-:Y:S05]  /*5e50*/  BSYNC B1 ;  /* 0x0000000000017941 */ /* 0x000fea0003800000 */
.L_x_179:
        /* <DEDUP_REMOVED lines=9> */
.L_x_182:
[----:B------:R-:W-:Y:S05]  /*5ef0*/  BSYNC B1 ;  /* 0x0000000000017941 */ /* 0x000fea0003800000 */
.L_x_181:
        /* <DEDUP_REMOVED lines=9> */
.L_x_184:
[----:B------:R-:W-:Y:S05]  /*5f90*/  BSYNC B1 ;  /* 0x0000000000017941 */ /* 0x000fea0003800000 */
.L_x_183:
        /* <DEDUP_REMOVED lines=9> */
.L_x_186:
[----:B------:R-:W-:Y:S05]  /*6030*/  BSYNC B1 ;  /* 0x0000000000017941 */ /* 0x000fea0003800000 */
.L_x_185:
        /* <DEDUP_REMOVED lines=9> */
.L_x_188:
[----:B------:R-:W-:Y:S05]  /*60d0*/  BSYNC B1 ;  /* 0x0000000000017941 */ /* 0x000fea0003800000 */
.L_x_187:
        /* <DEDUP_REMOVED lines=9> */
.L_x_190:
[----:B------:R-:W-:Y:S05]  /*6170*/  BSYNC B1 ;  /* 0x0000000000017941 */ /* 0x000fea0003800000 */
.L_x_189:
        /* <DEDUP_REMOVED lines=9> */
.L_x_192:
[----:B------:R-:W-:Y:S05]  /*6210*/  BSYNC B1 ;  /* 0x0000000000017941 */ /* 0x000fea0003800000 */
.L_x_191:
        /* <DEDUP_REMOVED lines=9> */
.L_x_194:
[----:B------:R-:W-:Y:S05]  /*62b0*/  BSYNC B1 ;  /* 0x0000000000017941 */ /* 0x000fea0003800000 */
.L_x_193:
        /* <DEDUP_REMOVED lines=9> */
.L_x_196:
[----:B------:R-:W-:Y:S05]  /*6350*/  BSYNC B1 ;  /* 0x0000000000017941 */ /* 0x000fea0003800000 */
.L_x_195:
        /* <DEDUP_REMOVED lines=9> */
.L_x_198:
[----:B------:R-:W-:Y:S05]  /*63f0*/  BSYNC B1 ;  /* 0x0000000000017941 */ /* 0x000fea0003800000 */
.L_x_197:
        /* <DEDUP_REMOVED lines=9> */
.L_x_200:
[----:B------:R-:W-:Y:S05]  /*6490*/  BSYNC B1 ;  /* 0x0000000000017941 */ /* 0x000fea0003800000 */
.L_x_199:
        /* <DEDUP_REMOVED lines=9> */
.L_x_202:
[----:B------:R-:W-:Y:S05]  /*6530*/  BSYNC B1 ;  /* 0x0000000000017941 */ /* 0x000fea0003800000 */
.L_x_201:
        /* <DEDUP_REMOVED lines=9> */
.L_x_204:
[----:B------:R-:W-:Y:S05]  /*65d0*/  BSYNC B1 ;  /* 0x0000000000017941 */ /* 0x000fea0003800000 */
.L_x_203:
        /* <DEDUP_REMOVED lines=9> */
.L_x_206:
[----:B------:R-:W-:Y:S05]  /*6670*/  BSYNC B1 ;  /* 0x0000000000017941 */ /* 0x000fea0003800000 */
.L_x_205:
        /* <DEDUP_REMOVED lines=9> */
.L_x_208:
[----:B------:R-:W-:Y:S05]  /*6710*/  BSYNC B1 ;  /* 0x0000000000017941 */ /* 0x000fea0003800000 */
.L_x_207:
        /* <DEDUP_REMOVED lines=9> */
.L_x_210:
[----:B------:R-:W-:Y:S05]  /*67b0*/  BSYNC B1 ;  /* 0x0000000000017941 */ /* 0x000fea0003800000 */
.L_x_209:
        /* <DEDUP_REMOVED lines=9> */
.L_x_212:
[----:B------:R-:W-:Y:S05]  /*6850*/  BSYNC B1 ;  /* 0x0000000000017941 */ /* 0x000fea0003800000 */
.L_x_211:
        /* <DEDUP_REMOVED lines=9> */
.L_x_214:
[----:B------:R-:W-:Y:S05]  /*68f0*/  BSYNC B1 ;  /* 0x0000000000017941 */ /* 0x000fea0003800000 */
.L_x_213:
        /* <DEDUP_REMOVED lines=9> */
.L_x_216:
[----:B------:R-:W-:Y:S05]  /*6990*/  BSYNC B1 ;  /* 0x0000000000017941 */ /* 0x000fea0003800000 */
.L_x_215:
        /* <DEDUP_REMOVED lines=9> */
.L_x_218:
[----:B------:R-:W-:Y:S05]  /*6a30*/  BSYNC B1 ;  /* 0x0000000000017941 */ /* 0x000fea0003800000 */
.L_x_217:
        /* <DEDUP_REMOVED lines=9> */
.L_x_220:
[----:B------:R-:W-:Y:S05]  /*6ad0*/  BSYNC B1 ;  /* 0x0000000000017941 */ /* 0x000fea0003800000 */
.L_x_219:
        /* <DEDUP_REMOVED lines=9> */
.L_x_222:
[----:B------:R-:W-:Y:S05]  /*6b70*/  BSYNC B1 ;  /* 0x0000000000017941 */ /* 0x000fea0003800000 */
.L_x_221:
        /* <DEDUP_REMOVED lines=9> */
.L_x_224:
[----:B------:R-:W-:Y:S05]  /*6c10*/  BSYNC B1 ;  /* 0x0000000000017941 */ /* 0x000fea0003800000 */
.L_x_223:
        /* <DEDUP_REMOVED lines=9> */
.L_x_226:
[----:B------:R-:W-:Y:S05]  /*6cb0*/  BSYNC B1 ;  /* 0x0000000000017941 */ /* 0x000fea0003800000 */
.L_x_225:
        /* <DEDUP_REMOVED lines=9> */
.L_x_228:
[----:B------:R-:W-:Y:S05]  /*6d50*/  BSYNC B1 ;  /* 0x0000000000017941 */ /* 0x000fea0003800000 */
.L_x_227:
        /* <DEDUP_REMOVED lines=9> */
.L_x_230:
[----:B------:R-:W-:Y:S05]  /*6df0*/  BSYNC B1 ;  /* 0x0000000000017941 */ /* 0x000fea0003800000 */
.L_x_229:
        /* <DEDUP_REMOVED lines=9> */
.L_x_232:
[----:B------:R-:W-:Y:S05]  /*6e90*/  BSYNC B1 ;  /* 0x0000000000017941 */ /* 0x000fea0003800000 */
.L_x_231:
        /* <DEDUP_REMOVED lines=9> */
.L_x_234:
[----:B------:R-:W-:Y:S05]  /*6f30*/  BSYNC B1 ;  /* 0x0000000000017941 */ /* 0x000fea0003800000 */
.L_x_233:
        /* <DEDUP_REMOVED lines=9> */
.L_x_236:
[----:B------:R-:W-:Y:S05]  /*6fd0*/  BSYNC B1 ;  /* 0x0000000000017941 */ /* 0x000fea0003800000 */
.L_x_235:
        /* <DEDUP_REMOVED lines=9> */
.L_x_238:
[----:B------:R-:W-:Y:S05]  /*7070*/  BSYNC B1 ;  /* 0x0000000000017941 */ /* 0x000fea0003800000 */
.L_x_237:
        /* <DEDUP_REMOVED lines=9> */
.L_x_240:
[----:B------:R-:W-:Y:S05]  /*7110*/  BSYNC B1 ;  /* 0x0000000000017941 */ /* 0x000fea0003800000 */
.L_x_239:
        /* <DEDUP_REMOVED lines=9> */
.L_x_242:
[----:B------:R-:W-:Y:S05]  /*71b0*/  BSYNC B1 ;  /* 0x0000000000017941 */ /* 0x000fea0003800000 */
.L_x_241:
        /* <DEDUP_REMOVED lines=9> */
.L_x_244:
[----:B------:R-:W-:Y:S05]  /*7250*/  BSYNC B1 ;  /* 0x0000000000017941 */ /* 0x000fea0003800000 */
.L_x_243:
        /* <DEDUP_REMOVED lines=9> */
.L_x_246:
[----:B------:R-:W-:Y:S05]  /*72f0*/  BSYNC B1 ;  /* 0x0000000000017941 */ /* 0x000fea0003800000 */
.L_x_245:
        /* <DEDUP_REMOVED lines=9> */
.L_x_248:
[----:B------:R-:W-:Y:S05]  /*7390*/  BSYNC B1 ;  /* 0x0000000000017941 */ /* 0x000fea0003800000 */
.L_x_247:
        /* <DEDUP_REMOVED lines=9> */
.L_x_250:
[----:B------:R-:W-:Y:S05]  /*7430*/  BSYNC B1 ;  /* 0x0000000000017941 */ /* 0x000fea0003800000 */
.L_x_249:
        /* <DEDUP_REMOVED lines=9> */
.L_x_252:
[----:B------:R-:W-:Y:S05]  /*74d0*/  BSYNC B1 ;  /* 0x0000000000017941 */ /* 0x000fea0003800000 */
.L_x_251:
        /* <DEDUP_REMOVED lines=9> */
.L_x_254:
[----:B------:R-:W-:Y:S05]  /*7570*/  BSYNC B1 ;  /* 0x0000000000017941 */ /* 0x000fea0003800000 */
.L_x_253:
        /* <DEDUP_REMOVED lines=9> */
.L_x_256:
[----:B------:R-:W-:Y:S05]  /*7610*/  BSYNC B1 ;  /* 0x0000000000017941 */ /* 0x000fea0003800000 */
.L_x_255:
        /* <DEDUP_REMOVED lines=9> */
.L_x_258:
[----:B------:R-:W-:Y:S05]  /*76b0*/  BSYNC B1 ;  /* 0x0000000000017941 */ /* 0x000fea0003800000 */
.L_x_257:
        /* <DEDUP_REMOVED lines=9> */
.L_x_260:
[----:B------:R-:W-:Y:S05]  /*7750*/  BSYNC B1 ;  /* 0x0000000000017941 */ /* 0x000fea0003800000 */
.L_x_259:
        /* <DEDUP_REMOVED lines=9> */
.L_x_262:
[----:B------:R-:W-:Y:S05]  /*77f0*/  BSYNC B1 ;  /* 0x0000000000017941 */ /* 0x000fea0003800000 */
.L_x_261:
        /* <DEDUP_REMOVED lines=9> */
.L_x_264:
[----:B------:R-:W-:Y:S05]  /*7890*/  BSYNC B1 ;  /* 0x0000000000017941 */ /* 0x000fea0003800000 */
.L_x_263:
        /* <DEDUP_REMOVED lines=9> */
.L_x_266:
[----:B------:R-:W-:Y:S05]  /*7930*/  BSYNC B1 ;  /* 0x0000000000017941 */ /* 0x000fea0003800000 */
.L_x_265:
        /* <DEDUP_REMOVED lines=9> */
.L_x_268:
[----:B------:R-:W-:Y:S05]  /*79d0*/  BSYNC B1 ;  /* 0x0000000000017941 */ /* 0x000fea0003800000 */
.L_x_267:
        /* <DEDUP_REMOVED lines=9> */
.L_x_270:
[----:B------:R-:W-:Y:S05]  /*7a70*/  BSYNC B1 ;  /* 0x0000000000017941 */ /* 0x000fea0003800000 */
.L_x_269:
        /* <DEDUP_REMOVED lines=9> */
.L_x_272:
[----:B------:R-:W-:Y:S05]  /*7b10*/  BSYNC B1 ;  /* 0x0000000000017941 */ /* 0x000fea0003800000 */
.L_x_271:
        /* <DEDUP_REMOVED lines=9> */
.L_x_274:
[----:B------:R-:W-:Y:S05]  /*7bb0*/  BSYNC B1 ;  /* 0x0000000000017941 */ /* 0x000fea0003800000 */
.L_x_273:
        /* <DEDUP_REMOVED lines=9> */
.L_x_276:
[----:B------:R-:W-:Y:S05]  /*7c50*/  BSYNC B1 ;  /* 0x0000000000017941 */ /* 0x000fea0003800000 */
.L_x_275:
[----:B012--5:R-:W-:Y:S01]  /*7c60*/  HADD2.F32 R4, -RZ, R172.H0_H0 ;  /* 0x200000acff047230 */ /* 0x027fe20000004100 */
        /* <DEDUP_REMOVED lines=8> */
.L_x_278:
[----:B------:R-:W-:Y:S05]  /*7cf0*/  BSYNC B1 ;  /* 0x0000000000017941 */ /* 0x000fea0003800000 */
.L_x_277:
[----:B0----5:R-:W-:Y:S01]  /*7d00*/  HADD2.F32 R4, -RZ, R172.H0_H0 ;  /* 0x200000acff047230 */ /* 0x021fe20000004100 */
[----:B------:R-:W-:Y:S01]  /*7d10*/  ISETP.GT.AND P1, PT, R0, 0x79, P1 ;  /* 0x000000790000780c */ /* 0x000fe20000f24270 */
[----:B------:R-:W-:Y:S01]  /*7d20*/  @P2 IMAD.MOV.U32 R5, RZ, RZ, R9 ;  /* 0x000000ffff052224 */ /* 0x000fe200078e0009 */
[----:B------:R-:W-:Y:S02]  /*7d30*/  BSSY B1, `(.L_x_279) ;  /* 0x0000008000017945 */ /* 0x000fe40003800000 */
[----:B------:R-:W-:Y:S01]  /*7d40*/  FMUL R3, R4, R155 ;  /* 0x0000009b04037220 */ /* 0x000fe20000400000 */
[----:B------:R-:W-:-:S03]  /*7d50*/  @P2 IMAD.MOV.U32 R4, RZ, RZ, R8 ;  /* 0x000000ffff042224 */ /* 0x000fc600078e0008 */
[----:B------:R-:W-:-:S05]  /*7d60*/  FFMA R3, R86, R154, R3 ;  /* 0x0000009a56037223 */ /* 0x000fca0000000003 */
[----:B------:R-:W-:-:S05]  /*7d70*/  F2FP.F16.F32.PACK_AB R3, RZ, R3 ;  /* 0x00000003ff03723e */ /* 0x000fca00000000ff */
[----:B------:R0:W-:Y:S01]  /*7d80*/  @P2 STG.E.U16 desc[UR36][R4.64+0xf0], R3 ;  /* 0x0000f00304002986 */ /* 0x0001e2000c101524 */
[----:B------:R-:W-:Y:S05]  /*7d90*/  @!P1 BRA `(.L_x_280) ;  /* 0x0000000000049947 */ /* 0x000fea0003800000 */
[----:B------:R2:W5:Y:S02]  /*7da0*/  LDG.E.LTC128B.U16 R172, desc[UR36][R10.64+0xf2] ;  /* 0x0000f2240aac7981 */ /* 0x000564000c1e1520 */
.L_x_280:
[----:B------:R-:W-:Y:S05]  /*7db0*/  BSYNC B1 ;  /* 0x0000000000017941 */ /* 0x000fea0003800000 */
.L_x_279:
[----:B------:R-:W-:Y:S05]  /*7dc0*/  @!P1 BRA `(.L_x_281) ;  /* 0x00000024004c9947 */ /* 0x000fea0003800000 */
[----:B-----5:R-:W-:-:S05]  /*7dd0*/  HADD2.F32 R172, -RZ, R172.H0_H0 ;  /* 0x200000acffac7230 */ /* 0x020fca0000004100 */
[----:B------:R-:W-:-:S04]  /*7de0*/  FMUL R172, R172, R155 ;  /* 0x0000009bacac7220 */ /* 0x000fc80000400000 */
[----:B------:R-:W-:-:S05]  /*7df0*/  FFMA R172, R87, R154, R172 ;  /* 0x0000009a57ac7223 */ /* 0x000fca00000000ac */
[----:B------:R-:W-:-:S05]  /*7e00*/  F2FP.F16.F32.PACK_AB R172, RZ, R172 ;  /* 0x000000acffac723e */ /* 0x000fca00000000ff */
[----:B------:R0:W-:Y:S01]  /*7e10*/  STG.E.U16 desc[UR36][R8.64+0xf2], R172 ;  /* 0x0000f2ac08007986 */ /* 0x0001e2000c101524 */
[----:B------:R-:W-:Y:S05]  /*7e20*/  BRA `(.L_x_281) ;  /* 0x0000002400347947 */ /* 0x000fea0003800000 */
.L_x_30:
[----:B------:R-:W-:Y:S01]  /*7e30*/  ULDC.64 UR4, c[0x0][0x5c0] ;  /* 0x0001700000047ab9 */ /* 0x000fe20000000a00 */
[-C--:B------:R-:W-:Y:S01]  /*7e40*/  FMUL R88, R88, R154.reuse ;  /* 0x0000009a58587220 */ /* 0x080fe20000400000 */
[----:B------:R-:W-:Y:S01]  /*7e50*/  LEA R8, P0, R166, UR4, 0x1 ;  /* 0x00000004a6087c11 */ /* 0x000fe2000f8008ff */
[-C--:B------:R-:W-:Y:S01]  /*7e60*/  FMUL R89, R89, R154.reuse ;  /* 0x0000009a59597220 */ /* 0x080fe20000400000 */
[----:B------:R-:W-:Y:S01]  /*7e70*/  ISETP.GT.AND P2, PT, R0, 0x1, P3 ;  /* 0x000000010000780c */ /* 0x000fe20001f44270 */
[-C--:B------:R-:W-:Y:S01]  /*7e80*/  FMUL R90, R90, R154.reuse ;  /* 0x0000009a5a5a7220 */ /* 0x080fe20000400000 */
[----:B------:R-:W-:Y:S01]  /*7e90*/  LEA.HI.X R9, R166, UR5, R169, 0x1, P0 ;  /* 0x00000005a6097c11 */ /* 0x000fe200080f0ca9 */
[-C--:B------:R-:W-:Y:S01]  /*7ea0*/  FMUL R91, R91, R154.reuse ;  /* 0x0000009a5b5b7220 */ /* 0x080fe20000400000 */
[----:B------:R-:W-:Y:S01]  /*7eb0*/  ISETP.GT.AND P0, PT, R3, 0x8, PT ;  /* 0x000000080300780c */ /* 0x000fe20003f04270 */
[----:B------:R-:W-:Y:S01]  /*7ec0*/  FMUL R92, R92, R154 ;  /* 0x0000009a5c5c7220 */ /* 0x000fe20000400000 */
[----:B------:R-:W-:Y:S01]  /*7ed0*/  F2FP.F16.F32.PACK_AB R88, RZ, R88 ;  /* 0x00000058ff58723e */ /* 0x000fe200000000ff */
[-C--:B------:R-:W-:Y:S01]  /*7ee0*/  FMUL R93, R93, R154.reuse ;  /* 0x0000009a5d5d7220 */ /* 0x080fe20000400000 */
[----:B------:R-:W-:Y:S01]  /*7ef0*/  SHF.L.U32 R7, R4, 0x4, RZ ;  /* 0x0000000404077819 */ /* 0x000fe200000006ff */
[-C--:B------:R-:W-:Y:S01]  /*7f00*/  FMUL R94, R94, R154.reuse ;  /* 0x0000009a5e5e7220 */ /* 0x080fe20000400000 */
[----:B------:R-:W-:Y:S01]  /*7f10*/  ISETP.GT.AND P4, PT, R0, RZ, P0 ;  /* 0x000000ff0000720c */ /* 0x000fe20000784270 */
[----:B------:R-:W-:Y:S01]  /*7f20*/  @P1 STG.E.U16 desc[UR36][R8.64], R88 ;  /* 0x0000005808001986 */ /* 0x000fe2000c101524 */
[----:B------:R-:W-:Y:S01]  /*7f30*/  SHF.L.U64.HI R6, R4, 0x4, R5 ;  /* 0x0000000404067819 */ /* 0x000fe20000010205 */
[----:B------:R-:W-:Y:S01]  /*7f40*/  FMUL R95, R95, R154 ;  /* 0x0000009a5f5f7220 */ /* 0x000fe20000400000 */
[----:B------:R-:W-:Y:S01]  /*7f50*/  IADD3 R10, P5, R7, R8, RZ ;  /* 0x00000008070a7210 */ /* 0x000fe20007fbe0ff */
[-C--:B------:R-:W-:Y:S01]  /*7f60*/  FMUL R96, R96, R154.reuse ;  /* 0x0000009a60607220 */ /* 0x080fe20000400000 */
[----:B------:R-:W-:Y:S01]  /*7f70*/  ISETP.GT.AND P1, PT, R0, 0x1, P0 ;  /* 0x000000010000780c */ /* 0x000fe20000724270 */
[----:B------:R-:W-:Y:S01]  /*7f80*/  FMUL R97, R97, R154 ;  /* 0x0000009a61617220 */ /* 0x000fe20000400000 */
[----:B------:R-:W-:Y:S01]  /*7f90*/  F2FP.F16.F32.PACK_AB R89, RZ, R89 ;  /* 0x00000059ff59723e */ /* 0x000fe200000000ff */
[----:B------:R-:W-:Y:S01]  /*7fa0*/  IMAD.X R11, R6, 0x1, R9, P5 ;  /* 0x00000001060b7824 */ /* 0x000fe200028e0609 */
[----:B------:R-:W-:Y:S01]  /*7fb0*/  F2FP.F16.F32.PACK_AB R90, RZ, R90 ;  /* 0x0000005aff5a723e */ /* 0x000fe200000000ff */
[-C--:B------:R-:W-:Y:S01]  /*7fc0*/  FMUL R98, R98, R154.reuse ;  /* 0x0000009a62627220 */ /* 0x080fe20000400000 */
[----:B------:R-:W-:Y:S01]  /*7fd0*/  F2FP.F16.F32.PACK_AB R91, RZ, R91 ;  /* 0x0000005bff5b723e */ /* 0x000fe200000000ff */
[----:B------:R-:W-:Y:S01]  /*7fe0*/  @P2 STG.E.U16 desc[UR36][R8.64+0x2], R89 ;  /* 0x0000025908002986 */ /* 0x000fe2000c101524 */
[C---:B------:R-:W-:Y:S01]  /*7ff0*/  ISETP.GT.AND P5, PT, R0.reuse, 0x9, P3 ;  /* 0x000000090000780c */ /* 0x040fe20001fa4270 */
[-C--:B------:R-:W-:Y:S01]  /*8000*/  FMUL R99, R99, R154.reuse ;  /* 0x0000009a63637220 */ /* 0x080fe20000400000 */
[C---:B------:R-:W-:Y:S01]  /*8010*/  ISETP.GT.AND P2, PT, R0.reuse, 0x8, P0 ;  /* 0x000000080000780c */ /* 0x040fe20000744270 */
[----:B------:R-:W-:Y:S01]  /*8020*/  @P4 STG.E.U16 desc[UR36][R10.64], R90 ;  /* 0x0000005a0a004986 */ /* 0x000fe2000c101524 */
[----:B------:R-:W-:Y:S01]  /*8030*/  ISETP.GT.AND P4, PT, R0, 0x8, P3 ;  /* 0x000000080000780c */ /* 0x000fe20001f84270 */
[----:B------:R-:W-:Y:S01]  /*8040*/  FMUL R100, R100, R154 ;  /* 0x0000009a64647220 */ /* 0x000fe20000400000 */
[----:B------:R-:W-:Y:S01]  /*8050*/  F2FP.F16.F32.PACK_AB R92, RZ, R92 ;  /* 0x0000005cff5c723e */ /* 0x000fe200000000ff */
[----:B------:R-:W-:Y:S01]  /*8060*/  @P1 STG.E.U16 desc[UR36][R10.64+0x2], R91 ;  /* 0x0000025b0a001986 */ /* 0x000fe2000c101524 */
[----:B------:R-:W-:Y:S01]  /*8070*/  ISETP.GT.AND P1, PT, R0, 0x9, P0 ;  /* 0x000000090000780c */ /* 0x000fe20000724270 */
[-C--:B------:R-:W-:Y:S01]  /*8080*/  FMUL R101, R101, R154.reuse ;  /* 0x0000009a65657220 */ /* 0x080fe20000400000 */
[----:B------:R-:W-:Y:S01]  /*8090*/  F2FP.F16.F32.PACK_AB R93, RZ, R93 ;  /* 0x0000005dff5d723e */ /* 0x000fe200000000ff */
[----:B------:R-:W-:Y:S01]  /*80a0*/  FMUL R102, R102, R154 ;  /* 0x0000009a66667220 */ /* 0x000fe20000400000 */
[----:B------:R-:W-:Y:S01]  /*80b0*/  F2FP.F16.F32.PACK_AB R94, RZ, R94 ;  /* 0x0000005eff5e723e */ /* 0x000fe200000000ff */
[-C--:B------:R-:W-:Y:S01]  /*80c0*/  FMUL R103, R103, R154.reuse ;  /* 0x0000009a67677220 */ /* 0x080fe20000400000 */
[----:B------:R-:W-:Y:S01]  /*80d0*/  F2FP.F16.F32.PACK_AB R95, RZ, R95 ;  /* 0x0000005fff5f723e */ /* 0x000fe200000000ff */
[----:B------:R-:W-:Y:S01]  /*80e0*/  FMUL R104, R104, R154 ;  /* 0x0000009a68687220 */ /* 0x000fe20000400000 */
[----:B------:R-:W-:Y:S01]  /*80f0*/  F2FP.F16.F32.PACK_AB R96, RZ, R96 ;  /* 0x00000060ff60723e */ /* 0x000fe200000000ff */
[----:B------:R-:W-:Y:S01]  /*8100*/  @P4 STG.E.U16 desc[UR36][R8.64+0x10], R92 ;  /* 0x0000105c08004986 */ /* 0x000fe2000c101524 */
[C---:B------:R-:W-:Y:S01]  /*8110*/  ISETP.GT.AND P4, PT, R0.reuse, 0x10, P3 ;  /* 0x000000100000780c */ /* 0x040fe20001f84270 */
[-C--:B------:R-:W-:Y:S01]  /*8120*/  FMUL R105, R105, R154.reuse ;  /* 0x0000009a69697220 */ /* 0x080fe20000400000 */
[----:B------:R-:W-:Y:S01]  /*8130*/  F2FP.F16.F32.PACK_AB R97, RZ, R97 ;  /* 0x00000061ff61723e */ /* 0x000fe200000000ff */
[----:B------:R-:W-:Y:S01]  /*8140*/  @P5 STG.E.U16 desc[UR36][R8.64+0x12], R93 ;  /* 0x0000125d08005986 */ /* 0x000fe2000c101524 */
[----:B------:R-:W-:Y:S01]  /*8150*/  ISETP.GT.AND P5, PT, R0, 0x11, P0 ;  /* 0x000000110000780c */ /* 0x000fe200007a4270 */
        /* <DEDUP_REMOVED lines=74> */
[-C--:B------:R-:W-:Y:S01]  /*8600*/  FMUL R127, R127, R154.reuse ;  /* 0x0000009a7f7f7220 */ /* 0x080fe20000400000 */
[----:B------:R-:W-:Y:S01]  /*8610*/  F2FP.F16.F32.PACK_AB R119, RZ, R119 ;  /* 0x00000077ff77723e */ /* 0x000fe200000000ff */
[----:B------:R-:W-:Y:S01]  /*8620*/  FMUL R128, R128, R154 ;  /* 0x0000009a80807220 */ /* 0x000fe20000400000 */
[----:B------:R-:W-:Y:S01]  /*8630*/  F2FP.F16.F32.PACK_AB R120, RZ, R120 ;  /* 0x00000078ff78723e */ /* 0x000fe200000000ff */
        /* <DEDUP_REMOVED lines=60> */
[----:B------:R-:W-:Y:S01]  /*8a00*/  FMUL R145, R145, R154 ;  /* 0x0000009a91917220 */ /* 0x000fe20000400000 */
[----:B------:R-:W-:Y:S01]  /*8a10*/  F2FP.F16.F32.PACK_AB R137, RZ, R137 ;  /* 0x00000089ff89723e */ /* 0x000fe200000000ff */
[----:B------:R-:W-:Y:S01]  /*8a20*/  IMAD.SHL.U32 R21, R4, 0x100, RZ ;  /* 0x0000010004157824 */ /* 0x000fe200078e00ff */
[----:B------:R-:W-:Y:S01]  /*8a30*/  F2FP.F16.F32.PACK_AB R138, RZ, R138 ;  /* 0x0000008aff8a723e */ /* 0x000fe200000000ff */
[-C--:B------:R-:W-:Y:S01]  /*8a40*/  FMUL R146, R146, R154.reuse ;  /* 0x0000009a92927220 */ /* 0x080fe20000400000 */
[----:B------:R-:W-:Y:S01]  /*8a50*/  F2FP.F16.F32.PACK_AB R139, RZ, R139 ;  /* 0x0000008bff8b723e */ /* 0x000fe200000000ff */
[----:B------:R-:W-:Y:S01]  /*8a60*/  FMUL R147, R147, R154 ;  /* 0x0000009a93937220 */ /* 0x000fe20000400000 */
[----:B------:R-:W-:Y:S01]  /*8a70*/  F2FP.F16.F32.PACK_AB R140, RZ, R140 ;  /* 0x0000008cff8c723e */ /* 0x000fe200000000ff */
[----:B------:R-:W-:Y:S01]  /*8a80*/  @P1 STG.E.U16 desc[UR36][R8.64+0x90], R124 ;  /* 0x0000907c08001986 */ /* 0x000fe2000c101524 */
[----:B------:R-:W-:Y:S01]  /*8a90*/  ISETP.GT.AND P1, PT, R0, 0x50, P3 ;  /* 0x000000500000780c */ /* 0x000fe20001f24270 */
[-C--:B------:R-:W-:Y:S01]  /*8aa0*/  FMUL R148, R148, R154.reuse ;  /* 0x0000009a94947220 */ /* 0x080fe20000400000 */
[----:B------:R-:W-:Y:S01]  /*8ab0*/  F2FP.F16.F32.PACK_AB R141, RZ, R141 ;  /* 0x0000008dff8d723e */ /* 0x000fe200000000ff */
[----:B------:R-:W-:Y:S01]  /*8ac0*/  @P2 STG.E.U16 desc[UR36][R8.64+0x92], R125 ;  /* 0x0000927d08002986 */ /* 0x000fe2000c101524 */
[C---:B------:R-:W-:Y:S01]  /*8ad0*/  ISETP.GT.AND P2, PT, R0.reuse, 0x51, P3 ;  /* 0x000000510000780c */ /* 0x040fe20001f44270 */
        /* <DEDUP_REMOVED lines=13> */
[----:B------:R-:W-:Y:S01]  /*8bb0*/  SHF.L.U64.HI R15, R4, 0x8, R5 ;  /* 0x00000008040f7819 */ /* 0x000fe20000010205 */
[----:B------:R-:W-:Y:S01]  /*8bc0*/  @P2 STG.E.U16 desc[UR36][R8.64+0xa2], R129 ;  /* 0x0000a28108002986 */ /* 0x000fe2000c101524 */
[----:B------:R-:W-:Y:S01]  /*8bd0*/  ISETP.GT.AND P2, PT, R0, 0x59, P3 ;  /* 0x000000590000780c */ /* 0x000fe20001f44270 */
        /* <DEDUP_REMOVED lines=58> */
[----:B------:R-:W-:Y:S01]  /*8f80*/  @P2 STG.E.U16 desc[UR36][R10.64+0xd0], R142 ;  /* 0x0000d08e0a002986 */ /* 0x000fe2000c101524 */
[----:B------:R-:W-:Y:S01]  /*8f90*/  F2FP.F16.F32.PACK_AB R34, RZ, R34 ;  /* 0x00000022ff22723e */ /* 0x000fe200000000ff */
[-C--:B------:R-:W-:Y:S01]  /*8fa0*/  FMUL R42, R42, R154.reuse ;  /* 0x0000009a2a2a7220 */ /* 0x080fe20000400000 */
[----:B------:R-:W-:Y:S01]  /*8fb0*/  F2FP.F16.F32.PACK_AB R35, RZ, R35 ;  /* 0x00000023ff23723e */ /* 0x000fe200000000ff */
[----:B------:R-:W-:Y:S01]  /*8fc0*/  FMUL R43, R43, R154 ;  /* 0x0000009a2b2b7220 */ /* 0x000fe20000400000 */
[----:B------:R-:W-:Y:S01]  /*8fd0*/  F2FP.F16.F32.PACK_AB R36, RZ, R36 ;  /* 0x00000024ff24723e */ /* 0x000fe200000000ff */
[----:B------:R-:W-:Y:S01]  /*8fe0*/  @P4 STG.E.U16 desc[UR36][R10.64+0xd2], R143 ;  /* 0x0000d28f0a004986 */ /* 0x000fe2000c101524 */
[----:B------:R-:W-:Y:S01]  /*8ff0*/  ISETP.GT.AND P4, PT, R0, 0x71, P0 ;  /* 0x000000710000780c */ /* 0x000fe20000784270 */
[----:B------:R-:W-:Y:S01]  /*9000*/  FMUL R44, R44, R154 ;  /* 0x0000009a2c2c7220 */ /* 0x000fe20000400000 */
[----:B------:R-:W-:Y:S01]  /*9010*/  F2FP.F16.F32.PACK_AB R37, RZ, R37 ;  /* 0x00000025ff25723e */ /* 0x000fe200000000ff */
[----:B------:R-:W-:Y:S01]  /*9020*/  @P5 STG.E.U16 desc[UR36][R8.64+0xe0], R144 ;  /* 0x0000e09008005986 */ /* 0x000fe2000c101524 */
[----:B------:R-:W-:Y:S01]  /*9030*/  ISETP.GT.AND P5, PT, R0, 0x70, P0 ;  /* 0x000000700000780c */ /* 0x000fe200007a4270 */
[----:B------:R-:W-:Y:S01]  /*9040*/  @P1 IMAD.MOV.U32 R4, RZ, RZ, R8 ;  /* 0x000000ffff041224 */ /* 0x000fe200078e0008 */
[----:B------:R-:W-:Y:S01]  /*9050*/  F2FP.F16.F32.PACK_AB R38, RZ, R38 ;  /* 0x00000026ff26723e */ /* 0x000fe200000000ff */
[----:B------:R-:W-:Y:S01]  /*9060*/  @P1 IMAD.MOV.U32 R5, RZ, RZ, R9 ;  /* 0x000000ffff051224 */ /* 0x000fe200078e0009 */
[----:B------:R-:W-:Y:S01]  /*9070*/  F2FP.F16.F32.PACK_AB R39, RZ, R39 ;  /* 0x00000027ff27723e */ /* 0x000fe200000000ff */
[----:B------:R-:W-:Y:S01]  /*9080*/  FMUL R45, R45, R154 ;  /* 0x0000009a2d2d7220 */ /* 0x000fe20000400000 */
[----:B------:R-:W-:Y:S01]  /*9090*/  F2FP.F16.F32.PACK_AB R40, RZ, R40 ;  /* 0x00000028ff28723e */ /* 0x000fe200000000ff */
[----:B------:R-:W-:Y:S01]  /*90a0*/  FMUL R46, R46, R154 ;  /* 0x0000009a2e2e7220 */ /* 0x000fe20000400000 */
[----:B------:R0:W-:Y:S01]  /*90b0*/  @P1 STG.E.U16 desc[UR36][R4.64+0xe2], R145 ;  /* 0x0000e29104001986 */ /* 0x0001e2000c101524 */
[----:B------:R-:W-:Y:S01]  /*90c0*/  IADD3 R12, P1, P2, R7, R8, R21 ;  /* 0x00000008070c7210 */ /* 0x000fe20007a3e015 */
[-C--:B------:R-:W-:Y:S01]  /*90d0*/  FMUL R47, R47, R154.reuse ;  /* 0x0000009a2f2f7220 */ /* 0x080fe20000400000 */
[----:B------:R-:W-:Y:S01]  /*90e0*/  F2FP.F16.F32.PACK_AB R41, RZ, R41 ;  /* 0x00000029ff29723e */ /* 0x000fe200000000ff */
[-C--:B------:R-:W-:Y:S01]  /*90f0*/  FMUL R48, R48, R154.reuse ;  /* 0x0000009a30307220 */ /* 0x080fe20000400000 */
[----:B------:R-:W-:Y:S01]  /*9100*/  IADD3.X R13, R6, R9, R15, P1, P2 ;  /* 0x00000009060d7210 */ /* 0x000fe20000fe440f */
[-C--:B------:R-:W-:Y:S01]  /*9110*/  FMUL R49, R49, R154.reuse ;  /* 0x0000009a31317220 */ /* 0x080fe20000400000 */
[C---:B------:R-:W-:Y:S01]  /*9120*/  ISETP.GT.AND P1, PT, R3.reuse, 0x80, PT ;  /* 0x000000800300780c */ /* 0x040fe20003f24270 */
[-C--:B------:R-:W-:Y:S01]  /*9130*/  FMUL R50, R50, R154.reuse ;  /* 0x0000009a32327220 */ /* 0x080fe20000400000 */
[----:B------:R-:W-:Y:S01]  /*9140*/  ISETP.GT.AND P2, PT, R3, 0x88, PT ;  /* 0x000000880300780c */ /* 0x000fe20003f44270 */
[----:B------:R-:W-:Y:S01]  /*9150*/  FMUL R51, R51, R154 ;  /* 0x0000009a33337220 */ /* 0x000fe20000400000 */
[----:B------:R-:W-:Y:S01]  /*9160*/  F2FP.F16.F32.PACK_AB R42, RZ, R42 ;  /* 0x0000002aff2a723e */ /* 0x000fe200000000ff */
[----:B0-----:R-:W-:Y:S01]  /*9170*/  @P5 IMAD.MOV.U32 R4, RZ, RZ, R10 ;  /* 0x000000ffff045224 */ /* 0x001fe200078e000a */
[----:B------:R-:W-:Y:S01]  /*9180*/  F2FP.F16.F32.PACK_AB R43, RZ, R43 ;  /* 0x0000002bff2b723e */ /* 0x000fe200000000ff */
[----:B------:R-:W-:Y:S01]  /*9190*/  @P5 IMAD.MOV.U32 R5, RZ, RZ, R11 ;  /* 0x000000ffff055224 */ /* 0x000fe200078e000b */
[----:B------:R-:W-:Y:S01]  /*91a0*/  F2FP.F16.F32.PACK_AB R44, RZ, R44 ;  /* 0x0000002cff2c723e */ /* 0x000fe200000000ff */
[-C--:B------:R-:W-:Y:S01]  /*91b0*/  FMUL R52, R52, R154.reuse ;  /* 0x0000009a34347220 */ /* 0x080fe20000400000 */
[----:B------:R-:W-:Y:S01]  /*91c0*/  F2FP.F16.F32.PACK_AB R45, RZ, R45 ;  /* 0x0000002dff2d723e */ /* 0x000fe200000000ff */
[-C--:B------:R-:W-:Y:S01]  /*91d0*/  FMUL R53, R53, R154.reuse ;  /* 0x0000009a35357220 */ /* 0x080fe20000400000 */
[----:B------:R0:W-:Y:S01]  /*91e0*/  @P5 STG.E.U16 desc[UR36][R4.64+0xe0], R146 ;  /* 0x0000e09204005986 */ /* 0x0001e2000c101524 */
[----:B------:R-:W-:Y:S01]  /*91f0*/  ISETP.GT.AND P5, PT, R0, 0x78, P3 ;  /* 0x000000780000780c */ /* 0x000fe20001fa4270 */
[-C--:B------:R-:W-:Y:S01]  /*9200*/  FMUL R54, R54, R154.reuse ;  /* 0x0000009a36367220 */ /* 0x080fe20000400000 */
[C---:B------:R-:W-:Y:S01]  /*9210*/  ISETP.GT.AND P3, PT, R0.reuse, 0x79, P3 ;  /* 0x000000790000780c */ /* 0x040fe20001f64270 */
[----:B------:R-:W-:Y:S01]  /*9220*/  @P4 STG.E.U16 desc[UR36][R10.64+0xe2], R147 ;  /* 0x0000e2930a004986 */ /* 0x000fe2000c101524 */
[C---:B------:R-:W-:Y:S01]  /*9230*/  ISETP.GT.AND P4, PT, R0.reuse, 0x78, P0 ;  /* 0x000000780000780c */ /* 0x040fe20000784270 */
[-C--:B------:R-:W-:Y:S01]  /*9240*/  FMUL R55, R55, R154.reuse ;  /* 0x0000009a37377220 */ /* 0x080fe20000400000 */
[----:B------:R-:W-:Y:S01]  /*9250*/  ISETP.GT.AND P0, PT, R0, 0x79, P0 ;  /* 0x000000790000780c */ /* 0x000fe20000704270 */
[----:B------:R-:W-:Y:S01]  /*9260*/  FMUL R56, R56, R154 ;  /* 0x0000009a38387220 */ /* 0x000fe20000400000 */
[----:B------:R-:W-:Y:S01]  /*9270*/  F2FP.F16.F32.PACK_AB R46, RZ, R46 ;  /* 0x0000002eff2e723e */ /* 0x000fe200000000ff */
[-C--:B------:R-:W-:Y:S01]  /*9280*/  FMUL R57, R57, R154.reuse ;  /* 0x0000009a39397220 */ /* 0x080fe20000400000 */
[----:B------:R-:W-:Y:S01]  /*9290*/  F2FP.F16.F32.PACK_AB R47, RZ, R47 ;  /* 0x0000002fff2f723e */ /* 0x000fe200000000ff */
[----:B------:R-:W-:Y:S01]  /*92a0*/  FMUL R58, R58, R154 ;  /* 0x0000009a3a3a7220 */ /* 0x000fe20000400000 */
[----:B------:R-:W-:Y:S01]  /*92b0*/  F2FP.F16.F32.PACK_AB R48, RZ, R48 ;  /* 0x00000030ff30723e */ /* 0x000fe200000000ff */
[----:B------:R-:W-:Y:S01]  /*92c0*/  @P5 STG.E.U16 desc[UR36][R8.64+0xf0], R148 ;  /* 0x0000f09408005986 */ /* 0x000fe2000c101524 */
[----:B0-----:R-:W-:Y:S01]  /*92d0*/  IADD3 R4, P5, R21, R8, RZ ;  /* 0x0000000815047210 */ /* 0x001fe20007fbe0ff */
[-C--:B------:R-:W-:Y:S01]  /*92e0*/  FMUL R59, R59, R154.reuse ;  /* 0x0000009a3b3b7220 */ /* 0x080fe20000400000 */
[----:B------:R-:W-:Y:S01]  /*92f0*/  F2FP.F16.F32.PACK_AB R49, RZ, R49 ;  /* 0x00000031ff31723e */ /* 0x000fe200000000ff */
[----:B------:R0:W-:Y:S01]  /*9300*/  @P3 STG.E.U16 desc[UR36][R8.64+0xf2], R149 ;  /* 0x0000f29508003986 */ /* 0x0001e2000c101524 */
[C---:B------:R-:W-:Y:S01]  /*9310*/  ISETP.GT.AND P3, PT, R0.reuse, RZ, P1 ;  /* 0x000000ff0000720c */ /* 0x040fe20000f64270 */
[----:B------:R-:W-:Y:S01]  /*9320*/  IMAD.X R5, R15, 0x1, R9, P5 ;  /* 0x000000010f057824 */ /* 0x000fe200028e0609 */
[C---:B------:R-:W-:Y:S01]  /*9330*/  ISETP.GT.AND P5, PT, R0.reuse, RZ, P2 ;  /* 0x000000ff0000720c */ /* 0x040fe200017a4270 */
        /* <DEDUP_REMOVED lines=11> */
[----:B0-----:R-:W-:Y:S01]  /*93f0*/  IADD3 R8, P3, R7, R4, RZ ;  /* 0x0000000407087210 */ /* 0x001fe20007f7e0ff */
[----:B------:R-:W-:Y:S01]  /*9400*/  FMUL R63, R63, R154 ;  /* 0x0000009a3f3f7220 */ /* 0x000fe20000400000 */
[----:B------:R-:W-:Y:S01]  /*9410*/  F2FP.F16.F32.PACK_AB R53, RZ, R53 ;  /* 0x00000035ff35723e */ /* 0x000fe200000000ff */
[----:B------:R-:W-:Y:S01]  /*9420*/  @P4 STG.E.U16 desc[UR36][R4.64+0x2], R25 ;  /* 0x0000021904004986 */ /* 0x000fe2000c101524 */
[----:B------:R-:W-:Y:S01]  /*9430*/  IADD3 R14, P4, R7, R4, RZ ;  /* 0x00000004070e7210 */ /* 0x000fe20007f9e0ff */
[----:B------:R-:W-:Y:S01]  /*9440*/  IMAD.X R9, R6, 0x1, R5, P3 ;  /* 0x0000000106097824 */ /* 0x000fe200018e0605 */
[----:B------:R-:W-:Y:S01]  /*9450*/  ISETP.GT.AND P3, PT, R0, 0x9, P2 ;  /* 0x000000090000780c */ /* 0x000fe20001764270 */
[-C--:B------:R-:W-:Y:S01]  /*9460*/  FMUL R64, R64, R154.reuse ;  /* 0x0000009a40407220 */ /* 0x080fe20000400000 */
[----:B------:R-:W-:Y:S01]  /*9470*/  IADD3.X R15, R6, R5, RZ, P4, !PT ;  /* 0x00000005060f7210 */ /* 0x000fe200027fe4ff */
[-C--:B------:R-:W-:Y:S01]  /*9480*/  FMUL R65, R65, R154.reuse ;  /* 0x0000009a41417220 */ /* 0x080fe20000400000 */
        /* <DEDUP_REMOVED lines=35> */
[--C-:B------:R-:W-:Y:S01]  /*96c0*/  @P0 IMAD.MOV.U32 R6, RZ, RZ, R12.reuse ;  /* 0x000000ffff060224 */ /* 0x100fe200078e000c */
[----:B------:R-:W-:Y:S01]  /*96d0*/  F2FP.F16.F32.PACK_AB R63, RZ, R63 ;  /* 0x0000003fff3f723e */ /* 0x000fe200000000ff */
[--C-:B------:R-:W-:Y:S01]  /*96e0*/  @P0 IMAD.MOV.U32 R7, RZ, RZ, R13.reuse ;  /* 0x000000ffff070224 */ /* 0x100fe200078e000d */
[----:B------:R-:W-:Y:S01]  /*96f0*/  F2FP.F16.F32.PACK_AB R64, RZ, R64 ;  /* 0x00000040ff40723e */ /* 0x000fe200000000ff */
[-C--:B------:R-:W-:Y:S01]  /*9700*/  FMUL R75, R75, R154.reuse ;  /* 0x0000009a4b4b7220 */ /* 0x080fe20000400000 */
[----:B------:R-:W-:Y:S01]  /*9710*/  F2FP.F16.F32.PACK_AB R65, RZ, R65 ;  /* 0x00000041ff41723e */ /* 0x000fe200000000ff */
[-C--:B------:R-:W-:Y:S01]  /*9720*/  FMUL R76, R76, R154.reuse ;  /* 0x0000009a4c4c7220 */ /* 0x080fe20000400000 */
[----:B------:R0:W-:Y:S01]  /*9730*/  @P0 STG.E.U16 desc[UR36][R6.64+0x20], R34 ;  /* 0x0000202206000986 */ /* 0x0001e2000c101524 */
        /* <DEDUP_REMOVED lines=11> */
[--C-:B0-----:R-:W-:Y:S01]  /*97f0*/  @P3 IMAD.MOV.U32 R6, RZ, RZ, R12.reuse ;  /* 0x000000ffff063224 */ /* 0x101fe200078e000c */
        /* <DEDUP_REMOVED lines=18> */
[----:B0-----:R-:W-:Y:S01]  /*9920*/  @P0 IMAD.MOV.U32 R6, RZ, RZ, R12 ;  /* 0x000000ffff060224 */ /* 0x001fe200078e000c */
[----:B------:R-:W-:Y:S01]  /*9930*/  F2FP.F16.F32.PACK_AB R77, RZ, R77 ;  /* 0x0000004dff4d723e */ /* 0x000fe200000000ff */
[----:B------:R-:W-:Y:S01]  /*9940*/  @P0 IMAD.MOV.U32 R7, RZ, RZ, R13 ;  /* 0x000000ffff070224 */ /* 0x000fe200078e000d */
[----:B------:R-:W-:Y:S01]  /*9950*/  F2FP.F16.F32.PACK_AB R78, RZ, R78 ;  /* 0x0000004eff4e723e */ /* 0x000fe200000000ff */
[----:B------:R-:W-:Y:S01]  /*9960*/  FMUL R87, R87, R154 ;  /* 0x0000009a57577220 */ /* 0x000fe20000400000 */
[----:B------:R-:W-:-:S02]  /*9970*/  F2FP.F16.F32.PACK_AB R79, RZ, R79 ;  /* 0x0000004fff4f723e */ /* 0x000fc400000000ff */
[----:B------:R0:W-:Y:S01]  /*9980*/  @P0 STG.E.U16 desc[UR36][R6.64+0x30], R38 ;  /* 0x0000302606000986 */ /* 0x0001e2000c101524 */
[----:B------:R-:W-:Y:S02]  /*9990*/  ISETP.GT.AND P0, PT, R0, 0x20, P2 ;  /* 0x000000200000780c */ /* 0x000fe40001704270 */
[----:B------:R-:W-:Y:S02]  /*99a0*/  F2FP.F16.F32.PACK_AB R80, RZ, R80 ;  /* 0x00000050ff50723e */ /* 0x000fe400000000ff */
[----:B------:R-:W-:Y:S02]  /*99b0*/  F2FP.F16.F32.PACK_AB R81, RZ, R81 ;  /* 0x00000051ff51723e */ /* 0x000fe400000000ff */
[----:B------:R-:W-:Y:S02]  /*99c0*/  F2FP.F16.F32.PACK_AB R82, RZ, R82 ;  /* 0x00000052ff52723e */ /* 0x000fe400000000ff */
[----:B------:R-:W-:Y:S02]  /*99d0*/  F2FP.F16.F32.PACK_AB R83, RZ, R83 ;  /* 0x00000053ff53723e */ /* 0x000fe400000000ff */
[----:B------:R-:W-:Y:S01]  /*99e0*/  F2FP.F16.F32.PACK_AB R84, RZ, R84 ;  /* 0x00000054ff54723e */ /* 0x000fe200000000ff */
[----:B0-----:R-:W-:Y:S01]  /*99f0*/  @P3 IMAD.MOV.U32 R7, RZ, RZ, R13 ;  /* 0x000000ffff073224 */ /* 0x001fe200078e000d */
[----:B------:R-:W-:-:S02]  /*9a00*/  @P3 MOV R6, R12 ;  /* 0x0000000c00063202 */ /* 0x000fc40000000f00 */
[----:B------:R-:W-:Y:S02]  /*9a10*/  F2FP.F16.F32.PACK_AB R85, RZ, R85 ;  /* 0x00000055ff55723e */ /* 0x000fe400000000ff */
[----:B------:R-:W-:Y:S01]  /*9a20*/  F2FP.F16.F32.PACK_AB R86, RZ, R86 ;  /* 0x00000056ff56723e */ /* 0x000fe200000000ff */
[----:B------:R0:W-:Y:S01]  /*9a30*/  @P3 STG.E.U16 desc[UR36][R6.64+0x32], R39 ;  /* 0x0000322706003986 */ /* 0x0001e2000c101524 */
[C---:B------:R-:W-:Y:S02]  /*9a40*/  ISETP.GT.AND P3, PT, R0.reuse, 0x21, P2 ;  /* 0x000000210000780c */ /* 0x040fe40001764270 */
[----:B------:R-:W-:Y:S01]  /*9a50*/  F2FP.F16.F32.PACK_AB R87, RZ, R87 ;  /* 0x00000057ff57723e */ /* 0x000fe200000000ff */
[----:B------:R-:W-:Y:S01]  /*9a60*/  @P4 STG.E.U16 desc[UR36][R4.64+0x40], R40 ;  /* 0x0000402804004986 */ /* 0x000fe2000c101524 */
[----:B------:R-:W-:-:S03]  /*9a70*/  ISETP.GT.AND P4, PT, R0, 0x28, P1 ;  /* 0x000000280000780c */ /* 0x000fc60000f84270 */
[----:B------:R-:W-:Y:S01]  /*9a80*/  @P5 STG.E.U16 desc[UR36][R4.64+0x42], R41 ;  /* 0x0000422904005986 */ /* 0x000fe2000c101524 */
[----:B------:R-:W-:Y:S01]  /*9a90*/  ISETP.GT.AND P5, PT, R0, 0x29, P1 ;  /* 0x000000290000780c */ /* 0x000fe20000fa4270 */
[----:B0-----:R-:W-:Y:S02]  /*9aa0*/  @P0 IMAD.MOV.U32 R6, RZ, RZ, R12 ;  /* 0x000000ffff060224 */ /* 0x001fe400078e000c */
[----:B------:R-:W-:-:S05]  /*9ab0*/  @P0 IMAD.MOV.U32 R7, RZ, RZ, R13 ;  /* 0x000000ffff070224 */ /* 0x000fca00078e000d */
[----:B------:R0:W-:Y:S01]  /*9ac0*/  @P0 STG.E.U16 desc[UR36][R6.64+0x40], R42 ;  /* 0x0000402a06000986 */ /* 0x0001e2000c101524 */
[----:B------:R-:W-:Y:S01]  /*9ad0*/  ISETP.GT.AND P0, PT, R0, 0x28, P2 ;  /* 0x000000280000780c */ /* 0x000fe20001704270 */
[----:B0-----:R-:W-:Y:S02]  /*9ae0*/  @P3 IMAD.MOV.U32 R6, RZ, RZ, R12 ;  /* 0x000000ffff063224 */ /* 0x001fe400078e000c */
[----:B------:R-:W-:-:S05]  /*9af0*/  @P3 IMAD.MOV.U32 R7, RZ, RZ, R13 ;  /* 0x000000ffff073224 */ /* 0x000fca00078e000d */
[----:B------:R0:W-:Y:S01]  /*9b00*/  @P3 STG.E.U16 desc[UR36][R6.64+0x42], R43 ;  /* 0x0000422b06003986 */ /* 0x0001e2000c101524 */
[----:B------:R-:W-:-:S03]  /*9b10*/  ISETP.GT.AND P3, PT, R0, 0x29, P2 ;  /* 0x000000290000780c */ /* 0x000fc60001764270 */
[----:B------:R-:W-:Y:S01]  /*9b20*/  @P4 STG.E.U16 desc[UR36][R4.64+0x50], R44 ;  /* 0x0000502c04004986 */ /* 0x000fe2000c101524 */
[----:B------:R-:W-:-:S03]  /*9b30*/  ISETP.GT.AND P4, PT, R0, 0x30, P1 ;  /* 0x000000300000780c */ /* 0x000fc60000f84270 */
[----:B------:R-:W-:Y:S01]  /*9b40*/  @P5 STG.E.U16 desc[UR36][R4.64+0x52], R45 ;  /* 0x0000522d04005986 */ /* 0x000fe2000c101524 */
[----:B------:R-:W-:Y:S01]  /*9b50*/  ISETP.GT.AND P5, PT, R0, 0x31, P1 ;  /* 0x000000310000780c */ /* 0x000fe20000fa4270 */
[----:B0-----:R-:W-:Y:S02]  /*9b60*/  @P0 IMAD.MOV.U32 R6, RZ, RZ, R12 ;  /* 0x000000ffff060224 */ /* 0x001fe400078e000c */
[----:B------:R-:W-:-:S05]  /*9b70*/  @P0 IMAD.MOV.U32 R7, RZ, RZ, R13 ;  /* 0x000000ffff070224 */ /* 0x000fca00078e000d */
[----:B------:R0:W-:Y:S01]  /*9b80*/  @P0 STG.E.U16 desc[UR36][R6.64+0x50], R46 ;  /* 0x0000502e06000986 */ /* 0x0001e2000c101524 */
[----:B------:R-:W-:Y:S02]  /*9b90*/  ISETP.GT.AND P0, PT, R0, 0x30, P2 ;  /* 0x000000300000780c */ /* 0x000fe40001704270 */
[----:B0-----:R-:W-:Y:S01]  /*9ba0*/  @P3 MOV R6, R12 ;  /* 0x0000000c00063202 */ /* 0x001fe20000000f00 */
        /* <DEDUP_REMOVED lines=98> */
[C---:B------:R-:W-:Y:S02]  /*a1d0*/  ISETP.GT.AND P3, PT, R0.reuse, 0x78, P1 ;  /* 0x000000780000780c */ /* 0x040fe40000f64270 */
[C---:B------:R-:W-:Y:S01]  /*a1e0*/  ISETP.GT.AND P1, PT, R0.reuse, 0x79, P1 ;  /* 0x000000790000780c */ /* 0x040fe20000f24270 */
[----:B------:R-:W-:Y:S01]  /*a1f0*/  @P4 STG.E.U16 desc[UR36][R4.64+0xe0], R80 ;  /* 0x0000e05004004986 */ /* 0x000fe2000c101524 */
[----:B------:R-:W-:-:S03]  /*a200*/  ISETP.GT.AND P4, PT, R0, 0x71, P2 ;  /* 0x000000710000780c */ /* 0x000fc60001784270 */
[----:B------:R-:W-:Y:S01]  /*a210*/  @P5 STG.E.U16 desc[UR36][R4.64+0xe2], R81 ;  /* 0x0000e25104005986 */ /* 0x000fe2000c101524 */
[C---:B------:R-:W-:Y:S02]  /*a220*/  ISETP.GT.AND P5, PT, R0.reuse, 0x78, P2 ;  /* 0x000000780000780c */ /* 0x040fe400017a4270 */
[----:B------:R-:W-:Y:S01]  /*a230*/  ISETP.GT.AND P2, PT, R0, 0x79, P2 ;  /* 0x000000790000780c */ /* 0x000fe20001744270 */
[----:B0-----:R-:W-:Y:S02]  /*a240*/  @P0 IMAD.MOV.U32 R6, RZ, RZ, R12 ;  /* 0x000000ffff060224 */ /* 0x001fe400078e000c */
[----:B------:R-:W-:-:S05]  /*a250*/  @P0 IMAD.MOV.U32 R7, RZ, RZ, R13 ;  /* 0x000000ffff070224 */ /* 0x000fca00078e000d */
[----:B------:R0:W-:Y:S02]  /*a260*/  @P0 STG.E.U16 desc[UR36][R6.64+0xe0], R82 ;  /* 0x0000e05206000986 */ /* 0x0001e4000c101524 */
[----:B0-----:R-:W-:Y:S02]  /*a270*/  @P4 IMAD.MOV.U32 R6, RZ, RZ, R12 ;  /* 0x000000ffff064224 */ /* 0x001fe400078e000c */
[----:B------:R-:W-:-:S05]  /*a280*/  @P4 IMAD.MOV.U32 R7, RZ, RZ, R13 ;  /* 0x000000ffff074224 */ /* 0x000fca00078e000d */
[----:B------:R-:W-:Y:S04]  /*a290*/  @P4 STG.E.U16 desc[UR36][R6.64+0xe2], R83 ;  /* 0x0000e25306004986 */ /* 0x000fe8000c101524 */
[----:B------:R-:W-:Y:S04]  /*a2a0*/  @P3 STG.E.U16 desc[UR36][R4.64+0xf0], R84 ;  /* 0x0000f05404003986 */ /* 0x000fe8000c101524 */
[----:B------:R0:W-:Y:S02]  /*a2b0*/  @P1 STG.E.U16 desc[UR36][R4.64+0xf2], R85 ;  /* 0x0000f25504001986 */ /* 0x0001e4000c101524 */
[----:B0-----:R-:W-:-:S02]  /*a2c0*/  @P5 IMAD.MOV.U32 R4, RZ, RZ, R12 ;  /* 0x000000ffff045224 */ /* 0x001fc400078e000c */
[----:B------:R-:W-:-:S05]  /*a2d0*/  @P5 IMAD.MOV.U32 R5, RZ, RZ, R13 ;  /* 0x000000ffff055224 */ /* 0x000fca00078e000d */
[----:B------:R0:W-:Y:S04]  /*a2e0*/  @P5 STG.E.U16 desc[UR36][R4.64+0xf0], R86 ;  /* 0x0000f05604005986 */ /* 0x0001e8000c101524 */
[----:B------:R0:W-:Y:S02]  /*a2f0*/  @P2 STG.E.U16 desc[UR36][R12.64+0xf2], R87 ;  /* 0x0000f2570c002986 */ /* 0x0001e4000c101524 */
.L_x_281:
[----:B------:R-:W-:Y:S05]  /*a300*/  BSYNC B0 ;  /* 0x0000000000007941 */ /* 0x000fea0003800000 */
.L_x_29:
[----:B------:R-:W-:Y:S01]  /*a310*/  ULDC UR4, c[0x0][0xc] ;  /* 0x0000030000047ab9 */ /* 0x000fe20000000800 */
[----:B------:R-:W-:Y:S01]  /*a320*/  ULDC UR5, c[0x0][0x10] ;  /* 0x0000040000057ab9 */ /* 0x000fe20000000800 */
[----:B0-----:R-:W0:Y:S01]  /*a330*/  LDC R3, c[0x0][0x14] ;  /* 0x00000500ff037b82 */ /* 0x001e220000000800 */
[----:B------:R-:W-:Y:S01]  /*a340*/  UIMAD.WIDE.U32 UR4, UR4, UR5, URZ ;  /* 0x00000005040472a5 */ /* 0x000fe2000f8e003f */
[----:B------:R-:W-:Y:S01]  /*a350*/  PRMT R0, RZ, 0x7610, R0 ;  /* 0x00007610ff007816 */ /* 0x000fe20000000000 */
[----:B------:R-:W-:Y:S02]  /*a360*/  IMAD.MOV.U32 R153, RZ, RZ, -0x1 ;  /* 0xffffffffff997424 */ /* 0x000fe400078e00ff */
[----:B------:R-:W-:Y:S02]  /*a370*/  IMAD.MOV.U32 R23, RZ, RZ, -0x1 ;  /* 0xffffffffff177424 */ /* 0x000fe400078e00ff */
[----:B0-----:R-:W-:-:S04]  /*a380*/  IMAD.WIDE.U32 R16, R3, UR4, R16 ;  /* 0x0000000403107c25 */ /* 0x001fc8000f8e0010 */
[----:B------:R-:W-:Y:S01]  /*a390*/  IMAD R3, R3, UR5, RZ ;  /* 0x0000000503037c24 */ /* 0x000fe2000f8e02ff */
[----:B------:R-:W-:Y:S02]  /*a3a0*/  ULDC.64 UR4, c[0x0][0x650] ;  /* 0x0001940000047ab9 */ /* 0x000fe40000000a00 */
[----:B------:R-:W-:Y:S02]  /*a3b0*/  ISETP.GE.U32.AND P0, PT, R16, UR4, PT ;  /* 0x0000000410007c0c */ /* 0x000fe4000bf06070 */
[----:B------:R-:W-:-:S04]  /*a3c0*/  IADD3 R17, R17, R3, RZ ;  /* 0x0000000311117210 */ /* 0x000fc80007ffe0ff */
[----:B------:R-:W-:-:S13]  /*a3d0*/  ISETP.GE.U32.AND.EX P0, PT, R17, UR5, PT, P0 ;  /* 0x0000000511007c0c */ /* 0x000fda000bf06100 */
[----:B------:R-:W-:Y:S05]  /*a3e0*/  @P0 BRA `(.L_x_282) ;  /* 0x0000000400640947 */ /* 0x000fea0003800000 */
[----:B------:R-:W0:Y:S01]  /*a3f0*/  S2R R12, SR_CTAID.X ;  /* 0x00000000000c7919 */ /* 0x000e220000002500 */
[----:B-12---:R-:W1:Y:S01]  /*a400*/  LDC.64 R10, c[0x0][0x628] ;  /* 0x00018a00ff0a7b82 */ /* 0x006e620000000a00 */
[----:B------:R-:W-:Y:S01]  /*a410*/  ULDC UR4, c[0x0][0x150] ;  /* 0x0000540000047ab9 */ /* 0x000fe20000000800 */
[----:B------:R-:W-:Y:S01]  /*a420*/  IMAD.MOV.U32 R8, RZ, RZ, R16 ;  /* 0x000000ffff087224 */ /* 0x000fe200078e0010 */
[----:B------:R-:W2:Y:S01]  /*a430*/  S2R R24, SR_CTAID.Y ;  /* 0x0000000000187919 */ /* 0x000ea20000002600 */
[----:B------:R-:W-:-:S04]  /*a440*/  IMAD.MOV.U32 R9, RZ, RZ, R17 ;  /* 0x000000ffff097224 */ /* 0x000fc800078e0011 */
[----:B------:R-:W2:Y:S08]  /*a450*/  LDC R21, c[0x0][0x144] ;  /* 0x00005100ff157b82 */ /* 0x000eb00000000800 */
[----:B------:R-:W2:Y:S08]  /*a460*/  LDC R0, c[0x0][0x630] ;  /* 0x00018c00ff007b82 */ /* 0x000eb00000000800 */
[----:B------:R-:W2:Y:S01]  /*a470*/  LDC.64 R14, c[0x0][0x620] ;  /* 0x00018800ff0e7b82 */ /* 0x000ea20000000a00 */
[----:B-1----:R-:W-:-:S04]  /*a480*/  ISETP.NE.U32.AND P0, PT, R10, RZ, PT ;  /* 0x000000ff0a00720c */ /* 0x002fc80003f05070 */
[----:B------:R-:W-:Y:S02]  /*a490*/  ISETP.NE.AND.EX P0, PT, R11, RZ, PT, P0 ;  /* 0x000000ff0b00720c */ /* 0x000fe40003f05300 */
[----:B0-----:R-:W-:-:S05]  /*a4a0*/  I2FP.F32.U32 R3, R12 ;  /* 0x0000000c00037245 */ /* 0x001fca0000201000 */
[----:B------:R-:W-:-:S04]  /*a4b0*/  FMUL R3, R3, UR4 ;  /* 0x0000000403037c20 */ /* 0x000fc80008400000 */
[----:B------:R0:W1:Y:S02]  /*a4c0*/  F2I.U32.TRUNC.NTZ R20, R3 ;  /* 0x0000000300147305 */ /* 0x000064000020f000 */
[----:B------:R-:W-:Y:S05]  /*a4d0*/  @!P0 BRA `(.L_x_283) ;  /* 0x0000000000288947 */ /* 0x000fea0003800000 */
[----:B0-----:R-:W0:Y:S02]  /*a4e0*/  LDC R3, c[0x0][0x634] ;  /* 0x00018d00ff037b82 */ /* 0x001e240000000800 */
        /* <DEDUP_REMOVED lines=9> */
.L_x_283:
[----:B------:R-:W3:Y:S01]  /*a580*/  LDC.64 R28, c[0x0][0x640] ;  /* 0x00019000ff1c7b82 */ /* 0x000ee20000000a00 */
[-CC-:B--2---:R-:W-:Y:S01]  /*a590*/  SHF.R.U64 R23, R8, R0.reuse, R9.reuse ;  /* 0x0000000008177219 */ /* 0x184fe20000001209 */
[----:B-1----:R-:W-:Y:S01]  /*a5a0*/  IMAD.MOV R20, RZ, RZ, -R20 ;  /* 0x000000ffff147224 */ /* 0x002fe200078e0a14 */
[----:B------:R-:W-:Y:S01]  /*a5b0*/  SHF.R.U32.HI R0, RZ, R0, R9 ;  /* 0x00000000ff007219 */ /* 0x000fe20000011609 */
[----:B------:R-:W-:Y:S01]  /*a5c0*/  ULDC UR4, c[0x0][0x154] ;  /* 0x0000550000047ab9 */ /* 0x000fe20000000800 */
[----:B0-----:R-:W-:Y:S01]  /*a5d0*/  IADD3 R3, P0, RZ, -R23, RZ ;  /* 0x80000017ff037210 */ /* 0x001fe20007f1e0ff */
[----:B------:R-:W-:Y:S02]  /*a5e0*/  IMAD R21, R21, R20, R12 ;  /* 0x0000001415157224 */ /* 0x000fe400078e020c */
[----:B------:R-:W0:Y:S01]  /*a5f0*/  LDC R6, c[0x0][0x618] ;  /* 0x00018600ff067b82 */ /* 0x000e220000000800 */
[----:B------:R-:W-:Y:S01]  /*a600*/  IADD3.X R5, RZ, ~R0, RZ, P0, !PT ;  /* 0x80000000ff057210 */ /* 0x000fe200007fe4ff */
[----:B------:R-:W-:-:S04]  /*a610*/  IMAD.MOV.U32 R7, RZ, RZ, 0x1 ;  /* 0x00000001ff077424 */ /* 0x000fc800078e00ff */
[-C--:B------:R-:W-:Y:S02]  /*a620*/  IMAD R0, R5, R14.reuse, RZ ;  /* 0x0000000e05007224 */ /* 0x080fe400078e02ff */
[----:B------:R-:W1:Y:S01]  /*a630*/  LDC R8, c[0x0][0x608] ;  /* 0x00018200ff087b82 */ /* 0x000e620000000800 */
[----:B------:R-:W-:-:S04]  /*a640*/  IMAD.WIDE.U32 R4, R3, R14, R16 ;  /* 0x0000000e03047225 */ /* 0x000fc800078e0010 */
[----:B------:R-:W-:Y:S01]  /*a650*/  IMAD R3, R3, R15, R0 ;  /* 0x0000000f03037224 */ /* 0x000fe200078e0200 */
[----:B------:R-:W-:Y:S02]  /*a660*/  I2FP.F32.U32 R0, R24 ;  /* 0x0000001800007245 */ /* 0x000fe40000201000 */
[----:B------:R-:W2:Y:S01]  /*a670*/  LDC R26, c[0x0][0x658] ;  /* 0x00019600ff1a7b82 */ /* 0x000ea20000000800 */
[----:B------:R-:W-:Y:S01]  /*a680*/  IMAD.IADD R3, R5, 0x1, R3 ;  /* 0x0000000105037824 */ /* 0x000fe200078e0203 */
[----:B---3--:R-:W-:Y:S01]  /*a690*/  ISETP.NE.U32.AND P0, PT, R28, RZ, PT ;  /* 0x000000ff1c00720c */ /* 0x008fe20003f05070 */
[----:B------:R-:W-:Y:S01]  /*a6a0*/  FMUL R0, R0, UR4 ;  /* 0x0000000400007c20 */ /* 0x000fe20008400000 */
[----:B------:R-:W-:Y:S02]  /*a6b0*/  IMAD.MOV.U32 R5, RZ, RZ, -0x1 ;  /* 0xffffffffff057424 */ /* 0x000fe400078e00ff */
[----:B------:R-:W-:Y:S01]  /*a6c0*/  ISETP.NE.AND.EX P0, PT, R29, RZ, PT, P0 ;  /* 0x000000ff1d00720c */ /* 0x000fe20003f05300 */
[----:B------:R3:W2:Y:S01]  /*a6d0*/  F2I.U32.TRUNC.NTZ R13, R0 ;  /* 0x00000000000d7305 */ /* 0x0006a2000020f000 */
[----:B------:R-:W3:Y:S01]  /*a6e0*/  LDC R15, c[0x0][0x148] ;  /* 0x00005200ff0f7b82 */ /* 0x000ee20000000800 */
[----:B0-----:R-:W-:-:S02]  /*a6f0*/  SHF.R.U64 R12, R4, R6, R3 ;  /* 0x00000006040c7219 */ /* 0x001fc40000001203 */
[----:B------:R-:W-:-:S05]  /*a700*/  SHF.R.U32.HI R3, RZ, R6, R3 ;  /* 0x00000006ff037219 */ /* 0x000fca0000011603 */
[----:B------:R-:W0:Y:S01]  /*a710*/  LDC R20, c[0x0][0x600] ;  /* 0x00018000ff147b82 */ /* 0x000e220000000800 */
[-CC-:B-1----:R-:W-:Y:S02]  /*a720*/  SHF.R.U64 R10, R12, R8.reuse, R3.reuse ;  /* 0x000000080c0a7219 */ /* 0x182fe40000001203 */
[----:B------:R-:W-:-:S05]  /*a730*/  SHF.R.U32.HI R3, RZ, R8, R3 ;  /* 0x00000008ff037219 */ /* 0x000fca0000011603 */
[----:B------:R-:W1:Y:S01]  /*a740*/  LDC R27, c[0x0][0x648] ;  /* 0x00019200ff1b7b82 */ /* 0x000e620000000800 */
[-C--:B--2---:R-:W-:Y:S02]  /*a750*/  SHF.L.U32 R4, R5, R26.reuse, RZ ;  /* 0x0000001a05047219 */ /* 0x084fe400000006ff */
[--C-:B------:R-:W-:Y:S02]  /*a760*/  SHF.R.U64 R14, R10, R26, R3.reuse ;  /* 0x0000001a0a0e7219 */ /* 0x100fe40000001203 */
[----:B------:R-:W-:Y:S02]  /*a770*/  LOP3.LUT R25, RZ, R4, RZ, 0x33, !PT ;  /* 0x00000004ff197212 */ /* 0x000fe400078e33ff */
[-C--:B------:R-:W-:Y:S01]  /*a780*/  SHF.R.U32.HI R5, RZ, R26.reuse, R3 ;  /* 0x0000001aff057219 */ /* 0x080fe20000011603 */
[----:B------:R-:W2:Y:S01]  /*a790*/  LDC R30, c[0x0][0x638] ;  /* 0x00018e00ff1e7b82 */ /* 0x000ea20000000800 */
[----:B------:R-:W-:Y:S01]  /*a7a0*/  SHF.L.U32 R152, R7, R26, RZ ;  /* 0x0000001a07987219 */ /* 0x000fe200000006ff */
[----:B------:R-:W-:-:S06]  /*a7b0*/  IMAD.MOV.U32 R4, RZ, RZ, R14 ;  /* 0x000000ffff047224 */ /* 0x000fcc00078e000e */
[----:B------:R-:W0:Y:S01]  /*a7c0*/  LDC R31, c[0x0][0x610] ;  /* 0x00018400ff1f7b82 */ /* 0x000e220000000800 */
[----:B------:R-:W-:Y:S05]  /*a7d0*/  @!P0 BRA `(.L_x_284) ;  /* 0x0000000000288947 */ /* 0x000fea0003800000 */
[----:B------:R-:W4:Y:S02]  /*a7e0*/  LDC R3, c[0x0][0x64c] ;  /* 0x00019300ff037b82 */ /* 0x000f240000000800 */
[----:B----4-:R-:W-:-:S05]  /*a7f0*/  IADD3 R3, P0, R14, R3, RZ ;  /* 0x000000030e037210 */ /* 0x010fca0007f1e0ff */
[----:B------:R-:W-:-:S04]  /*a800*/  IMAD.X R11, RZ, RZ, R5, P0 ;  /* 0x000000ffff0b7224 */ /* 0x000fc800000e0605 */
[----:B------:R-:W-:-:S04]  /*a810*/  IMAD.WIDE.U32 R4, R11, R28, RZ ;  /* 0x0000001c0b047225 */ /* 0x000fc800078e00ff */
[----:B------:R-:W-:-:S04]  /*a820*/  IMAD.WIDE.U32 R6, P0, R3, R29, R4 ;  /* 0x0000001d03067225 */ /* 0x000fc80007800004 */
[----:B------:R-:W-:Y:S01]  /*a830*/  IMAD.WIDE.U32 R4, R3, R28, RZ ;  /* 0x0000001c03047225 */ /* 0x000fe200078e00ff */
[----:B------:R-:W-:-:S03]  /*a840*/  MOV R8, R7 ;  /* 0x0000000700087202 */ /* 0x000fc60000000f00 */
[----:B------:R-:W-:Y:S01]  /*a850*/  IMAD.X R9, RZ, RZ, RZ, P0 ;  /* 0x000000ffff097224 */ /* 0x000fe200000e06ff */
[----:B------:R-:W-:-:S05]  /*a860*/  IADD3 RZ, P0, R5, R6, RZ ;  /* 0x0000000605ff7210 */ /* 0x000fca0007f1e0ff */
[----:B------:R-:W-:-:S08]  /*a870*/  IMAD.WIDE.U32.X R4, R11, R29, R8, P0 ;  /* 0x0000001d0b047225 */ /* 0x000fd000000e0408 */
.L_x_284:
[----:B------:R-:W-:Y:S01]  /*a880*/  ISETP.NE.AND P0, PT, R2, 0x1, PT ;  /* 0x000000010200780c */ /* 0x000fe20003f05270 */
[----:B0-----:R-:W-:Y:S01]  /*a890*/  VIADD R7, R20, 0xffffffff ;  /* 0xffffffff14077836 */ /* 0x001fe20000000000 */
[----:B-1-3--:R-:W-:Y:S01]  /*a8a0*/  SHF.R.U64 R0, R4, R27, R5 ;  /* 0x0000001b04007219 */ /* 0x00afe20000001205 */
[----:B------:R-:W-:Y:S01]  /*a8b0*/  IMAD.MOV R13, RZ, RZ, -R13 ;  /* 0x000000ffff0d7224 */ /* 0x000fe200078e0a0d */
[----:B------:R-:W-:Y:S01]  /*a8c0*/  LOP3.LUT R5, R10, R25, RZ, 0xc0, !PT ;  /* 0x000000190a057212 */ /* 0x000fe200078ec0ff */
[----:B------:R-:W-:Y:S02]  /*a8d0*/  IMAD.MOV.U32 R4, RZ, RZ, 0x1 ;  /* 0x00000001ff047424 */ /* 0x000fe400078e00ff */
[----:B------:R-:W-:Y:S02]  /*a8e0*/  IMAD.MOV R3, RZ, RZ, -R0 ;  /* 0x000000ffff037224 */ /* 0x000fe400078e0a00 */
[----:B------:R-:W-:Y:S01]  /*a8f0*/  IMAD R152, R152, R0, R5 ;  /* 0x0000000098987224 */ /* 0x000fe200078e0205 */
[----:B------:R-:W-:Y:S01]  /*a900*/  LOP3.LUT R5, R12, R7, RZ, 0xc0, !PT ;  /* 0x000000070c057212 */ /* 0x000fe200078ec0ff */
[----:B--2---:R-:W-:-:S02]  /*a910*/  IMAD R0, R3, R30, R14 ;  /* 0x0000001e03007224 */ /* 0x004fc400078e020e */
[----:B------:R-:W-:Y:S02]  /*a920*/  @P0 IMAD R21, R15, R13, R24 ;  /* 0x0000000d0f150224 */ /* 0x000fe400078e0218 */
[----:B------:R-:W-:Y:S01]  /*a930*/  IMAD R3, R0, R20, R5 ;  /* 0x0000001400037224 */ /* 0x000fe200078e0205 */
[----:B------:R-:W-:Y:S01]  /*a940*/  PRMT R0, R4, 0x7610, R0 ;  /* 0x0000761004007816 */ /* 0x000fe20000000000 */
[----:B------:R-:W-:-:S05]  /*a950*/  IMAD R152, R152, R31, R21 ;  /* 0x0000001f98987224 */ /* 0x000fca00078e0215 */
[----:B------:R-:W-:Y:S02]  /*a960*/  SEL R153, R3, R152, !P0 ;  /* 0x0000009803997207 */ /* 0x000fe40004000000 */
[----:B------:R-:W-:-:S07]  /*a970*/  SEL R152, R152, R3, !P0 ;  /* 0x0000000398987207 */ /* 0x000fce0004000000 */
.L_x_282:
[----:B------:R-:W-:-:S13]  /*a980*/  LOP3.LUT P0, RZ, R0, 0xff, RZ, 0xc0, !PT ;  /* 0x000000ff00ff7812 */ /* 0x000fda000780c0ff */
[----:B------:R-:W-:Y:S05]  /*a990*/  @P0 BRA `(.L_x_285) ;  /* 0xffffff6400980947 */ /* 0x000fea000383ffff */
[----:B------:R-:W-:Y:S05]  /*a9a0*/  EXIT ;  /* 0x000000000000794d */ /* 0x000fea0003800000 */
.L_x_4:
[----:B0-----:R-:W-:Y:S01]  /*a9b0*/  ULDC.64 UR4, c[0x0][0x650] ;  /* 0x0001940000047ab9 */ /* 0x001fe20000000a00 */
        /* <DEDUP_REMOVED lines=8> */
[----:B------:R-:W-:Y:S01]  /*aa40*/  MOV R10, R16 ;  /* 0x00000010000a7202 */ /* 0x000fe20000000f00 */
[----:B------:R-:W-:-:S06]  /*aa50*/  IMAD.MOV.U32 R11, RZ, RZ, R17 ;  /* 0x000000ffff0b7224 */ /* 0x000fcc00078e0011 */
        /* <DEDUP_REMOVED lines=15> */
.L_x_287:
[--C-:B------:R-:W-:Y:S01]  /*ab50*/  SHF.R.U64 R12, R10, R14, R11.reuse ;  /* 0x0000000e0a0c7219 */ /* 0x100fe2000000120b */
[----:B------:R-:W0:Y:S01]  /*ab60*/  LDC R22, c[0x0][0x618] ;  /* 0x00018600ff167b82 */ /* 0x000e220000000800 */
[----:B------:R-:W-:Y:S01]  /*ab70*/  I2FP.F32.U32 R6, R4 ;  /* 0x0000000400067245 */ /* 0x000fe20000201000 */
[----:B------:R-:W-:Y:S01]  /*ab80*/  ULDC UR4, c[0x0][0x150] ;  /* 0x0000540000047ab9 */ /* 0x000fe20000000800 */
[----:B------:R-:W-:Y:S02]  /*ab90*/  SHF.R.U32.HI R5, RZ, R14, R11 ;  /* 0x0000000eff057219 */ /* 0x000fe4000001160b */
[----:B------:R-:W-:Y:S01]  /*aba0*/  IADD3 R9, P0, RZ, -R12, RZ ;  /* 0x8000000cff097210 */ /* 0x000fe20007f1e0ff */
[----:B------:R-:W-:Y:S01]  /*abb0*/  FMUL R11, R6, UR4 ;  /* 0x00000004060b7c20 */ /* 0x000fe20008400000 */
[----:B------:R-:W-:Y:S01]  /*abc0*/  ULDC UR4, c[0x0][0x154] ;  /* 0x0000550000047ab9 */ /* 0x000fe20000000800 */
[----:B------:R-:W1:Y:S02]  /*abd0*/  LDC.64 R24, c[0x0][0x640] ;  /* 0x00019000ff187b82 */ /* 0x000e640000000a00 */
[----:B------:R-:W-:-:S02]  /*abe0*/  IMAD.X R5, RZ, RZ, ~R5, P0 ;  /* 0x000000ffff057224 */ /* 0x000fc400000e0e05 */
[----:B------:R-:W2:Y:S01]  /*abf0*/  F2I.U32.TRUNC.NTZ R11, R11 ;  /* 0x0000000b000b7305 */ /* 0x000ea2000020f000 */
[----:B------:R-:W-:-:S03]  /*ac00*/  IMAD.WIDE.U32 R6, R9, R20, R16 ;  /* 0x0000001409067225 */ /* 0x000fc600078e0010 */
[----:B------:R-:W3:Y:S01]  /*ac10*/  LDC R13, c[0x0][0x144] ;  /* 0x00005100ff0d7b82 */ /* 0x000ee20000000800 */
[----:B------:R-:W-:-:S04]  /*ac20*/  IMAD R8, R5, R20, RZ ;  /* 0x0000001405087224 */ /* 0x000fc800078e02ff */
[----:B------:R-:W-:Y:S01]  /*ac30*/  IMAD R5, R9, R21, R8 ;  /* 0x0000001509057224 */ /* 0x000fe200078e0208 */
[----:B------:R-:W-:Y:S02]  /*ac40*/  MOV R8, 0xffffffff ;  /* 0xffffffff00087802 */ /* 0x000fe40000000f00 */
[----:B------:R-:W4:Y:S01]  /*ac50*/  LDC R14, c[0x0][0x608] ;  /* 0x00018200ff0e7b82 */ /* 0x000f220000000800 */
[----:B------:R-:W-:Y:S01]  /*ac60*/  IMAD.IADD R5, R7, 0x1, R5 ;  /* 0x0000000107057824 */ /* 0x000fe200078e0205 */
[----:B------:R-:W-:-:S04]  /*ac70*/  I2FP.F32.U32 R7, R3 ;  /* 0x0000000300077245 */ /* 0x000fc80000201000 */
[-C--:B0-----:R-:W-:Y:S01]  /*ac80*/  SHF.R.U64 R10, R6, R22.reuse, R5 ;  /* 0x00000016060a7219 */ /* 0x081fe20000001205 */
[----:B--2---:R-:W-:Y:S01]  /*ac90*/  IMAD.MOV R6, RZ, RZ, -R11 ;  /* 0x000000ffff067224 */ /* 0x004fe200078e0a0b */
[----:B------:R-:W0:Y:S01]  /*aca0*/  LDC R9, c[0x0][0x658] ;  /* 0x00019600ff097b82 */ /* 0x000e220000000800 */
[----:B-1----:R-:W-:Y:S01]  /*acb0*/  ISETP.NE.U32.AND P0, PT, R24, RZ, PT ;  /* 0x000000ff1800720c */ /* 0x002fe20003f05070 */
[----:B------:R-:W-:Y:S01]  /*acc0*/  FMUL R7, R7, UR4 ;  /* 0x0000000407077c20 */ /* 0x000fe20008400000 */
[----:B------:R-:W-:Y:S02]  /*acd0*/  SHF.R.U32.HI R5, RZ, R22, R5 ;  /* 0x00000016ff057219 */ /* 0x000fe40000011605 */
[----:B------:R-:W-:-:S03]  /*ace0*/  ISETP.NE.AND.EX P0, PT, R25, RZ, PT, P0 ;  /* 0x000000ff1900720c */ /* 0x000fc60003f05300 */
[----:B------:R-:W1:Y:S01]  /*acf0*/  LDC R20, c[0x0][0x148] ;  /* 0x00005200ff147b82 */ /* 0x000e620000000800 */
[----:B---3--:R-:W-:Y:S02]  /*ad00*/  IMAD R23, R13, R6, R4 ;  /* 0x000000060d177224 */ /* 0x008fe400078e0204 */
[----:B------:R-:W-:-:S05]  /*ad10*/  IMAD.MOV.U32 R6, RZ, RZ, 0x1 ;  /* 0x00000001ff067424 */ /* 0x000fca00078e00ff */
[----:B------:R-:W2:Y:S01]  /*ad20*/  LDC R21, c[0x0][0x600] ;  /* 0x00018000ff157b82 */ /* 0x000ea20000000800 */
[-CC-:B----4-:R-:W-:Y:S02]  /*ad30*/  SHF.R.U64 R13, R10, R14.reuse, R5.reuse ;  /* 0x0000000e0a0d7219 */ /* 0x190fe40000001205 */
[----:B------:R-:W-:Y:S02]  /*ad40*/  SHF.R.U32.HI R4, RZ, R14, R5 ;  /* 0x0000000eff047219 */ /* 0x000fe40000011605 */
[----:B------:R3:W4:Y:S03]  /*ad50*/  F2I.U32.TRUNC.NTZ R14, R7 ;  /* 0x00000007000e7305 */ /* 0x000726000020f000 */
[----:B------:R-:W1:Y:S01]  /*ad60*/  LDC R26, c[0x0][0x648] ;  /* 0x00019200ff1a7b82 */ /* 0x000e620000000800 */
[-C--:B0-----:R-:W-:Y:S02]  /*ad70*/  SHF.R.U64 R15, R13, R9.reuse, R4 ;  /* 0x000000090d0f7219 */ /* 0x081fe40000001204 */
[----:B------:R-:W-:-:S02]  /*ad80*/  SHF.L.U32 R8, R8, R9, RZ ;  /* 0x0000000908087219 */ /* 0x000fc400000006ff */
[-C--:B------:R-:W-:Y:S01]  /*ad90*/  SHF.R.U32.HI R5, RZ, R9.reuse, R4 ;  /* 0x00000009ff057219 */ /* 0x080fe20000011604 */
[----:B------:R-:W-:Y:S01]  /*ada0*/  IMAD.MOV.U32 R4, RZ, RZ, R15 ;  /* 0x000000ffff047224 */ /* 0x000fe200078e000f */
[----:B------:R-:W-:Y:S01]  /*adb0*/  SHF.L.U32 R22, R6, R9, RZ ;  /* 0x0000000906167219 */ /* 0x000fe200000006ff */
[----:B------:R-:W0:Y:S01]  /*adc0*/  LDC R27, c[0x0][0x638] ;  /* 0x00018e00ff1b7b82 */ /* 0x000e220000000800 */
[----:B------:R-:W-:-:S07]  /*add0*/  LOP3.LUT R28, RZ, R8, RZ, 0x33, !PT ;  /* 0x00000008ff1c7212 */ /* 0x000fce00078e33ff */
        /* <DEDUP_REMOVED lines=12> */
.L_x_288:
[----:B------:R-:W-:Y:S01]  /*aea0*/  ISETP.NE.AND P0, PT, R2, 0x1, PT ;  /* 0x000000010200780c */ /* 0x000fe20003f05270 */
[----:B--2---:R-:W-:Y:S01]  /*aeb0*/  VIADD R7, R21, 0xffffffff ;  /* 0xffffffff15077836 */ /* 0x004fe20000000000 */
[----:B-1----:R-:W-:Y:S01]  /*aec0*/  SHF.R.U64 R5, R4, R26, R5 ;  /* 0x0000001a04057219 */ /* 0x002fe20000001205 */
[----:B------:R-:W-:Y:S01]  /*aed0*/  IMAD.MOV R14, RZ, RZ, -R14 ;  /* 0x000000ffff0e7224 */ /* 0x000fe200078e0a0e */
[----:B------:R-:W-:Y:S01]  /*aee0*/  LOP3.LUT R4, R13, R28, RZ, 0xc0, !PT ;  /* 0x0000001c0d047212 */ /* 0x000fe200078ec0ff */
[----:B------:R-:W-:Y:S01]  /*aef0*/  IMAD.MOV.U32 R8, RZ, RZ, R12 ;  /* 0x000000ffff087224 */ /* 0x000fe200078e000c */
[----:B------:R-:W-:Y:S02]  /*af00*/  IADD3 R6, -R5, RZ, RZ ;  /* 0x000000ff05067210 */ /* 0x000fe40007ffe1ff */
[----:B------:R-:W-:Y:S01]  /*af10*/  LOP3.LUT R10, R10, R7, RZ, 0xc0, !PT ;  /* 0x000000070a0a7212 */ /* 0x000fe200078ec0ff */
[----:B------:R-:W-:-:S04]  /*af20*/  IMAD R4, R22, R5, R4 ;  /* 0x0000000516047224 */ /* 0x000fc800078e0204 */
[----:B------:R-:W-:Y:S02]  /*af30*/  @P0 IMAD R23, R20, R14, R3 ;  /* 0x0000000e14170224 */ /* 0x000fe400078e0203 */
[----:B0-----:R-:W-:Y:S02]  /*af40*/  IMAD R3, R6, R27, R15 ;  /* 0x0000001b06037224 */ /* 0x001fe400078e020f */
[----:B------:R-:W-:Y:S02]  /*af50*/  IMAD R7, R4, R29, R23 ;  /* 0x0000001d04077224 */ /* 0x000fe400078e0217 */
[----:B------:R-:W-:Y:S02]  /*af60*/  IMAD R4, R3, R21, R10 ;  /* 0x0000001503047224 */ /* 0x000fe400078e020a */
[----:B------:R-:W-:-:S03]  /*af70*/  IMAD.MOV.U32 R6, RZ, RZ, 0x1 ;  /* 0x00000001ff067424 */ /* 0x000fc600078e00ff */
[----:B------:R-:W-:Y:S02]  /*af80*/  SEL R9, R4, R7, !P0 ;  /* 0x0000000704097207 */ /* 0x000fe40004000000 */
[----:B------:R-:W-:-:S07]  /*af90*/  SEL R7, R7, R4, !P0 ;  /* 0x0000000407077207 */ /* 0x000fce0004000000 */
.L_x_286:
[----:B------:R-:W-:-:S08]  /*afa0*/  NOP ;  /* 0x0000000000007918 */ /* 0x000fd00000000000 */
[----:B------:R-:W0:-:S00]  /*afb0*/  USETMAXREG.DEALLOC.CTAPOOL 0x28 ;  /* 0x00000028000079c8 */ /* 0x000e0000080e0500 */
[----:B0-----:R-:W-:-:S13]  /*afc0*/  ISETP.NE.AND P0, PT, R0, RZ, PT ;  /* 0x000000ff0000720c */ /* 0x001fda0003f05270 */
[----:B------:R-:W-:Y:S05]  /*afd0*/  @P0 EXIT ;  /* 0x000000000000094d */ /* 0x000fea0003800000 */
[----:B------:R-:W-:Y:S01]  /*afe0*/  LOP3.LUT P0, RZ, R6, 0xff, RZ, 0xc0, !PT ;  /* 0x000000ff06ff7812 */ /* 0x000fe2000780c0ff */
[----:B------:R-:W-:Y:S02]  /*aff0*/  IMAD.MOV.U32 R0, RZ, RZ, 0x1 ;  /* 0x00000001ff007424 */ /* 0x000fe400078e00ff */
[----:B------:R-:W-:-:S10]  /*b000*/  IMAD.MOV.U32 R12, RZ, RZ, RZ ;  /* 0x000000ffff0c7224 */ /* 0x000fd400078e00ff */
[----:B------:R-:W-:Y:S05]  /*b010*/  @!P0 BRA `(.L_x_289) ;  /* 0x0000000c00308947 */ /* 0x000fea0003800000 */
[----:B------:R-:W0:Y:S01]  /*b020*/  LDC R0, c[0x0][0x28c] ;  /* 0x0000a300ff007b82 */ /* 0x000e220000000800 */
[----:B------:R-:W-:Y:S01]  /*b030*/  ULDC UR5, c[0x0][0x600] ;  /* 0x0001800000057ab9 */ /* 0x000fe20000000800 */
[----:B------:R-:W-:Y:S01]  /*b040*/  ULDC UR4, c[0x0][0xc] ;  /* 0x0000030000047ab9 */ /* 0x000fe20000000800 */
[----:B------:R-:W-:Y:S01]  /*b050*/  UIADD3 UR16, UR5, -0x1, URZ ;  /* 0xffffffff05107890 */ /* 0x000fe2000fffe03f */
[C---:B------:R-:W-:Y:S01]  /*b060*/  LOP3.LUT P2, RZ, R18.reuse, 0x7f, RZ, 0xc0, !PT ;  /* 0x0000007f12ff7812 */ /* 0x040fe2000784c0ff */
[----:B------:R-:W-:Y:S01]  /*b070*/  ULDC UR6, c[0x0][0x658] ;  /* 0x0001960000067ab9 */ /* 0x000fe20000000800 */
[----:B------:R-:W-:Y:S01]  /*b080*/  ULDC UR5, c[0x0][0x10] ;  /* 0x0000040000057ab9 */ /* 0x000fe20000000800 */
[----:B------:R-:W-:Y:S01]  /*b090*/  UMOV UR7, 0xffffffff ;  /* 0xffffffff00077882 */ /* 0x000fe20000000000 */
[----:B------:R-:W-:Y:S01]  /*b0a0*/  UMOV UR8, 0x1 ;  /* 0x0000000100087882 */ /* 0x000fe20000000000 */
[----:B------:R-:W-:Y:S01]  /*b0b0*/  UIMAD.WIDE.U32 UR4, UR4, UR5, URZ ;  /* 0x00000005040472a5 */ /* 0x000fe2000f8e003f */
[----:B------:R-:W-:Y:S01]  /*b0c0*/  LOP3.LUT P0, RZ, R18, 0x1f, RZ, 0xc0, !PT ;  /* 0x0000001f12ff7812 */ /* 0x000fe2000780c0ff */
[----:B------:R-:W-:Y:S01]  /*b0d0*/  USHF.L.U32 UR7, UR7, UR6, URZ ;  /* 0x0000000607077299 */ /* 0x000fe2000800063f */
[----:B------:R-:W-:Y:S01]  /*b0e0*/  BSSY B0, `(.L_x_289) ;  /* 0x00000bf000007945 */ /* 0x000fe20003800000 */
[----:B------:R-:W-:Y:S01]  /*b0f0*/  USHF.L.U32 UR18, UR8, UR6, URZ ;  /* 0x0000000608127299 */ /* 0x000fe2000800063f */
[----:B------:R-:W-:Y:S01]  /*b100*/  IMAD.MOV.U32 R13, RZ, RZ, 0x1 ;  /* 0x00000001ff0d7424 */ /* 0x000fe200078e00ff */
[----:B------:R-:W-:Y:S01]  /*b110*/  LOP3.LUT R11, R19, 0x2, RZ, 0xfc, !PT ;  /* 0x00000002130b7812 */ /* 0x000fe200078efcff */
[----:B------:R-:W-:Y:S01]  /*b120*/  ULDC UR6, c[0x0][0x14] ;  /* 0x0000050000067ab9 */ /* 0x000fe20000000800 */
[----:B------:R-:W-:Y:S01]  /*b130*/  PLOP3.LUT P0, PT, P0, P2, PT, 0x8a, 0x0 ;  /* 0x000000000000781c */ /* 0x000fe20000705172 */
[----:B------:R-:W-:Y:S01]  /*b140*/  UIMAD.WIDE.U32 UR20, UR4, UR6, URZ ;  /* 0x00000006041472a5 */ /* 0x000fe2000f8e003f */
[----:B------:R-:W-:Y:S01]  /*b150*/  MOV R12, RZ ;  /* 0x000000ff000c7202 */ /* 0x000fe20000000f00 */
[----:B------:R-:W-:-:S02]  /*b160*/  UIMAD UR13, UR5, UR6, URZ ;  /* 0x00000006050d72a4 */ /* 0x000fc4000f8e023f */
[----:B------:R-:W-:Y:S01]  /*b170*/  ULOP3.LUT UR17, URZ, UR7, URZ, 0x33, !UPT ;  /* 0x000000073f117292 */ /* 0x000fe2000f8e333f */
[----:B0-----:R-:W-:Y:S01]  /*b180*/  VIADD R0, R0, 0x1f ;  /* 0x0000001f00007836 */ /* 0x001fe20000000000 */
[----:B------:R-:W-:Y:S01]  /*b190*/  UIADD3 UR13, UR21, UR13, URZ ;  /* 0x0000000d150d7290 */ /* 0x000fe2000fffe03f */
[----:B------:R-:W-:-:S03]  /*b1a0*/  ULDC.64 UR22, c[0x0][0x198] ;  /* 0x0000660000167ab9 */ /* 0x000fc60000000a00 */
[----:B------:R-:W-:-:S04]  /*b1b0*/  SHF.R.S32.HI R3, RZ, 0x1f, R0 ;  /* 0x0000001fff037819 */ /* 0x000fc80000011400 */
[----:B------:R-:W-:Y:S01]  /*b1c0*/  LEA.HI R3, R3, R0, RZ, 0x5 ;  /* 0x0000000003037211 */ /* 0x000fe200078f28ff */
[----:B------:R-:W-:-:S03]  /*b1d0*/  IMAD.MOV.U32 R0, RZ, RZ, 0x1 ;  /* 0x00000001ff007424 */ /* 0x000fc600078e00ff */
[----:B------:R-:W-:-:S05]  /*b1e0*/  SHF.R.S32.HI R3, RZ, 0x5, R3 ;  /* 0x00000005ff037819 */ /* 0x000fca0000011403 */
[----:B------:R-:W-:-:S07]  /*b1f0*/  VIADD R10, R3, 0x1 ;  /* 0x00000001030a7836 */ /* 0x000fce0000000000 */
.L_x_301:
[----:B------:R-:W-:-:S03]  /*b200*/  UMOV UR4, 0xffffffff ;  /* 0xffffffff00047882 */ /* 0x000fc60000000000 */
[----:B------:R-:W-:Y:S05]  /*b210*/  BRA.DIV UR4, `(.L_x_290) ;  /* 0x0000001204507947 */ /* 0x000fea000b800000 */
[----:B------:R-:W-:-:S13]  /*b220*/  ELECT P6, URZ, PT ;  /* 0x00000000003f782f */ /* 0x000fda00038c0000 */
.L_x_317:
[----:B------:R-:W0:Y:S01]  /*b230*/  LDC R4, c[0x0][0x28c] ;  /* 0x0000a300ff047b82 */ /* 0x000e220000000800 */
[----:B------:R-:W-:Y:S01]  /*b240*/  BSSY B1, `(.L_x_291) ;  /* 0x0000037000017945 */ /* 0x000fe20003800000 */
[----:B0-----:R-:W-:-:S13]  /*b250*/  ISETP.LT.OR P6, PT, R4, 0x1, !P6 ;  /* 0x000000010400780c */ /* 0x001fda00077c1670 */
[----:B------:R-:W-:Y:S05]  /*b260*/  @P6 BRA `(.L_x_292) ;  /* 0x0000000000d06947 */ /* 0x000fea0003800000 */
[----:B------:R-:W-:Y:S02]  /*b270*/  IMAD.SHL.U32 R15, R9, 0x80, RZ ;  /* 0x00000080090f7824 */ /* 0x000fe400078e00ff */
[----:B------:R-:W-:Y:S02]  /*b280*/  IMAD.SHL.U32 R18, R7, 0x100, RZ ;  /* 0x0000010007127824 */ /* 0x000fe400078e00ff */
[----:B------:R-:W-:Y:S02]  /*b290*/  IMAD.MOV.U32 R20, RZ, RZ, RZ ;  /* 0x000000ffff147224 */ /* 0x000fe400078e00ff */
[----:B------:R-:W-:Y:S02]  /*b2a0*/  IMAD.MOV.U32 R4, RZ, RZ, R10 ;  /* 0x000000ffff047224 */ /* 0x000fe400078e000a */
[----:B------:R-:W-:Y:S02]  /*b2b0*/  IMAD.MOV.U32 R5, RZ, RZ, R0 ;  /* 0x000000ffff057224 */ /* 0x000fe400078e0000 */
[----:B------:R-:W-:-:S07]  /*b2c0*/  IMAD.MOV.U32 R6, RZ, RZ, R12 ;  /* 0x000000ffff067224 */ /* 0x000fce00078e000c */
.L_x_296:
[----:B------:R-:W0:Y:S01]  /*b2d0*/  S2R R14, SR_CgaCtaId ;  /* 0x00000000000e7919 */ /* 0x000e220000008800 */
[----:B------:R-:W-:Y:S01]  /*b2e0*/  MOV R7, 0x400 ;  /* 0x0000040000077802 */ /* 0x000fe20000000f00 */
[----:B------:R-:W1:Y:S03]  /*b2f0*/  @!P2 LDC R9, c[0x0][0x500] ;  /* 0x00014000ff09ab82 */ /* 0x000e660000000800 */
[----:B0-----:R-:W-:Y:S02]  /*b300*/  LEA R21, R14, R7, 0x18 ;  /* 0x000000070e157211 */ /* 0x001fe400078ec0ff */
[----:B------:R-:W-:Y:S02]  /*b310*/  SHF.L.U32 R7, R5, 0x1f, RZ ;  /* 0x0000001f05077819 */ /* 0x000fe400000006ff */
[----:B------:R-:W-:-:S04]  /*b320*/  LEA R14, R6, R21, 0x3 ;  /* 0x00000015060e7211 */ /* 0x000fc800078e18ff */
[----:B------:R-:W0:Y:S02]  /*b330*/  SYNCS.PHASECHK.TRANS64.TRYWAIT P1, [R14+URZ+0x48], R7 ;  /* 0x000048070e0075a7 */ /* 0x000e24000802017f */
[----:B01----:R-:W-:Y:S05]  /*b340*/  @!P1 BRA `(.L_x_293) ;  /* 0x0000001000249947 */ /* 0x003fea0003800000 */
.L_x_318:
[----:B0-----:R-:W-:Y:S01]  /*b350*/  PRMT R7, R11, 0x9910, RZ ;  /* 0x000099100b077816 */ /* 0x001fe200000000ff */
[----:B------:R0:W-:Y:S03]  /*b360*/  @!P2 SYNCS.ARRIVE.TRANS64 RZ, [R14+URZ], R9 ;  /* 0x000000090effa9a7 */ /* 0x0001e6000800003f */
[----:B------:R-:W-:-:S13]  /*b370*/  ISETP.NE.AND P1, PT, R7, 0x2, PT ;  /* 0x000000020700780c */ /* 0x000fda0003f25270 */
[----:B0-----:R-:W-:Y:S05]  /*b380*/  @P1 BRA `(.L_x_294) ;  /* 0x0000000000041947 */ /* 0x001fea0003800000 */
[----:B------:R-:W-:Y:S01]  /*b390*/  BPT.TRAP 0x1 ;  /* 0x000000040000795c */ /* 0x000fe20000300000 */
.L_x_294:
[----:B------:R-:W-:Y:S05]  /*b3a0*/  @P0 BRA `(.L_x_295) ;  /* 0x0000000000040947 */ /* 0x000fea0003800000 */
[----:B------:R-:W-:Y:S01]  /*b3b0*/  BPT.TRAP 0x1 ;  /* 0x000000040000795c */ /* 0x000fe20000300000 */
.L_x_295:
[--C-:B------:R-:W-:Y:S01]  /*b3c0*/  IMAD R7, R6, 0x4000, R21.reuse ;  /* 0x0000400006077824 */ /* 0x100fe200078e0215 */
[----:B------:R-:W-:Y:S01]  /*b3d0*/  R2UR UR9, R14 ;  /* 0x000000000e0972ca */ /* 0x000fe200000e0000 */
[----:B------:R-:W-:Y:S01]  /*b3e0*/  IMAD R21, R6, 0x2000, R21 ;  /* 0x0000200006157824 */ /* 0x000fe200078e0215 */
[----:B------:R-:W-:Y:S01]  /*b3f0*/  UIADD3 UR4, UP0, UR22, 0xf0, URZ ;  /* 0x000000f016047890 */ /* 0x000fe2000ff1e03f */
[----:B------:R-:W-:Y:S01]  /*b400*/  VIADD R4, R4, 0xffffffff ;  /* 0xffffffff04047836 */ /* 0x000fe20000000000 */
[----:B------:R-:W-:Y:S01]  /*b410*/  R2UR UR5, R7 ;  /* 0x00000000070572ca */ /* 0x000fe200000e0000 */
[----:B------:R-:W-:Y:S01]  /*b420*/  UIADD3 UR24, UP1, UR22, 0x1f0, URZ ;  /* 0x000001f016187890 */ /* 0x000fe2000ff3e03f */
[----:B------:R-:W-:Y:S01]  /*b430*/  R2UR UR8, R21 ;  /* 0x00000000150872ca */ /* 0x000fe200000e0000 */
[----:B------:R-:W-:Y:S01]  /*b440*/  VIADD R6, R6, 0x1 ;  /* 0x0000000106067836 */ /* 0x000fe20000000000 */
[----:B------:R-:W-:Y:S01]  /*b450*/  R2UR UR11, R18 ;  /* 0x00000000120b72ca */ /* 0x000fe200000e0000 */
[----:B------:R-:W-:Y:S01]  /*b460*/  UIADD3.X UR25, URZ, UR23, URZ, UP1, !UPT ;  /* 0x000000173f197290 */ /* 0x000fe20008ffe43f */
[----:B------:R-:W-:Y:S01]  /*b470*/  R2UR UR10, R20 ;  /* 0x00000000140a72ca */ /* 0x000fe200000e0000 */
[----:B------:R-:W-:Y:S01]  /*b480*/  UMOV UR6, 0x0 ;  /* 0x0000000000067882 */ /* 0x000fe20000000000 */
[----:B------:R-:W-:Y:S01]  /*b490*/  R2UR UR12, R8 ;  /* 0x00000000080c72ca */ /* 0x000fe200000e0000 */
[----:B------:R-:W-:Y:S01]  /*b4a0*/  UMOV UR7, 0x10000000 ;  /* 0x1000000000077882 */ /* 0x000fe20000000000 */
[----:B------:R-:W-:Y:S01]  /*b4b0*/  R2UR UR19, R15 ;  /* 0x000000000f1372ca */ /* 0x000fe200000e0000 */
[----:B------:R-:W-:Y:S01]  /*b4c0*/  VIADD R20, R20, 0x20 ;  /* 0x0000002014147836 */ /* 0x000fe20000000000 */
[----:B------:R-:W-:Y:S01]  /*b4d0*/  ISETP.GT.AND P3, PT, R4, 0x1, PT ;  /* 0x000000010400780c */ /* 0x000fe20003f64270 */
[----:B------:R-:W-:Y:S01]  /*b4e0*/  UIADD3 UR14, UR5, 0x180, URZ ;  /* 0x00000180050e7890 */ /* 0x000fe2000fffe03f */
[----:B------:R-:W-:Y:S01]  /*b4f0*/  ISETP.NE.AND P1, PT, R6, 0x9, PT ;  /* 0x000000090600780c */ /* 0x000fe20003f25270 */
[----:B------:R-:W-:-:S02]  /*b500*/  UIADD3.X UR5, URZ, UR23, URZ, UP0, !UPT ;  /* 0x000000173f057290 */ /* 0x000fc400087fe43f */
[----:B------:R-:W-:Y:S01]  /*b510*/  UIADD3 UR15, UR8, 0x24180, URZ ;  /* 0x00024180080f7890 */ /* 0x000fe2000fffe03f */
[----:B------:R-:W-:Y:S02]  /*b520*/  SEL R14, RZ, 0x1, P1 ;  /* 0x00000001ff0e7807 */ /* 0x000fe40000800000 */
[----:B------:R-:W-:Y:S01]  /*b530*/  UMOV UR8, UR14 ;  /* 0x0000000e00087c82 */ /* 0x000fe20008000000 */
[----:B------:R-:W-:Y:S02]  /*b540*/  SEL R6, R6, RZ, P1 ;  /* 0x000000ff06067207 */ /* 0x000fe40000800000 */
[----:B------:R-:W-:Y:S01]  /*b550*/  LOP3.LUT R5, R5, R14, RZ, 0x3c, !PT ;  /* 0x0000000e05057212 */ /* 0x000fe200078e3cff */
[----:B------:R0:W-:Y:S02]  /*b560*/  UTMALDG.3D [UR8], [UR4], desc[UR6] ;  /* 0x00000608040075b4 */ /* 0x0001e40008011000 */
[----:B0-----:R-:W-:Y:S01]  /*b570*/  UMOV UR8, UR15 ;  /* 0x0000000f00087c82 */ /* 0x001fe20008000000 */
[----:B------:R-:W-:-:S02]  /*b580*/  UMOV UR11, UR19 ;  /* 0x00000013000b7c82 */ /* 0x000fc40008000000 */
[----:B------:R0:W-:Y:S02]  /*b590*/  UTMALDG.3D [UR8], [UR24], desc[UR6] ;  /* 0x00000608180075b4 */ /* 0x0001e40008011000 */
[----:B0-----:R-:W-:Y:S05]  /*b5a0*/  @P3 BRA `(.L_x_296) ;  /* 0xfffffffc00483947 */ /* 0x001fea000383ffff */
.L_x_292:
[----:B------:R-:W-:Y:S05]  /*b5b0*/  BSYNC B1 ;  /* 0x0000000000017941 */ /* 0x000fea0003800000 */
.L_x_291:
[----:B------:R-:W-:Y:S01]  /*b5c0*/  LOP3.LUT P3, RZ, R13, 0xff, RZ, 0xc0, !PT ;  /* 0x000000ff0dff7812 */ /* 0x000fe2000786c0ff */
[----:B------:R-:W-:Y:S01]  /*b5d0*/  IMAD.IADD R12, R3, 0x1, R12 ;  /* 0x00000001030c7824 */ /* 0x000fe200078e020c */
[----:B------:R-:W-:Y:S01]  /*b5e0*/  IADD3 R16, P4, R16, UR20, RZ ;  /* 0x0000001410107c10 */ /* 0x000fe2000ff9e0ff */
[----:B------:R-:W-:Y:S01]  /*b5f0*/  ULDC.64 UR4, c[0x0][0x650] ;  /* 0x0001940000047ab9 */ /* 0x000fe20000000a00 */
[----:B------:R-:W-:Y:S01]  /*b600*/  BSSY B1, `(.L_x_297) ;  /* 0x000006a000017945 */ /* 0x000fe20003800000 */
[----:B------:R-:W-:Y:S01]  /*b610*/  MOV R9, 0xffffffff ;  /* 0xffffffff00097802 */ /* 0x000fe20000000f00 */
[----:B------:R-:W-:Y:S01]  /*b620*/  IMAD.MOV.U32 R8, RZ, RZ, -0x1 ;  /* 0xffffffffff087424 */ /* 0x000fe200078e00ff */
[----:B------:R-:W-:Y:S02]  /*b630*/  ISETP.GT.U32.AND P1, PT, R12, 0x8, PT ;  /* 0x000000080c00780c */ /* 0x000fe40003f24070 */
[----:B------:R-:W-:Y:S02]  /*b640*/  IADD3.X R17, R17, UR13, RZ, P4, !PT ;  /* 0x0000000d11117c10 */ /* 0x000fe4000a7fe4ff */
[----:B------:R-:W-:-:S02]  /*b650*/  ISETP.LT.U32.AND P1, PT, R3, 0x9, P1 ;  /* 0x000000090300780c */ /* 0x000fc40000f21070 */
[----:B------:R-:W0:Y:S01]  /*b660*/  @P3 S2R R5, SR_CgaCtaId ;  /* 0x0000000000053919 */ /* 0x000e220000008800 */
[----:B------:R-:W-:Y:S02]  /*b670*/  @P3 MOV R4, 0x400 ;  /* 0x0000040000043802 */ /* 0x000fe40000000f00 */
[----:B------:R-:W-:Y:S02]  /*b680*/  PRMT R13, RZ, 0x7610, R13 ;  /* 0x00007610ff0d7816 */ /* 0x000fe4000000000d */
[----:B0-----:R-:W-:Y:S01]  /*b690*/  @P3 LEA R6, R5, R4, 0x18 ;  /* 0x0000000405063211 */ /* 0x001fe200078ec0ff */
[----:B------:R-:W-:-:S03]  /*b6a0*/  IMAD.WIDE.U32 R4, R12, 0x38e38e39, RZ ;  /* 0x38e38e390c047825 */ /* 0x000fc600078e00ff */
[----:B------:R0:W-:Y:S01]  /*b6b0*/  @P3 SYNCS.ARRIVE.TRANS64.A1T0 RZ, [R6+URZ+0xa8], RZ ;  /* 0x0000a8ff06ff39a7 */ /* 0x0001e2000810003f */
[----:B------:R-:W-:Y:S02]  /*b6c0*/  ISETP.GE.U32.AND P3, PT, R3, 0x9, PT ;  /* 0x000000090300780c */ /* 0x000fe40003f66070 */
[----:B------:R-:W-:Y:S02]  /*b6d0*/  SHF.R.U32.HI R7, RZ, 0x1, R5 ;  /* 0x00000001ff077819 */ /* 0x000fe40000011605 */
[----:B------:R-:W-:Y:S02]  /*b6e0*/  SEL R5, RZ, 0x1, !P1 ;  /* 0x00000001ff057807 */ /* 0x000fe40004800000 */
[----:B------:R-:W-:Y:S01]  /*b6f0*/  ISETP.GE.U32.AND P1, PT, R16, UR4, PT ;  /* 0x0000000410007c0c */ /* 0x000fe2000bf26070 */
[----:B------:R-:W-:Y:S01]  /*b700*/  IMAD R12, R7, -0x9, R12 ;  /* 0xfffffff7070c7824 */ /* 0x000fe200078e020c */
[----:B------:R-:W-:Y:S02]  /*b710*/  LOP3.LUT R0, R0, R5, RZ, 0x3c, !PT ;  /* 0x0000000500007212 */ /* 0x000fe400078e3cff */
[----:B------:R-:W-:-:S02]  /*b720*/  ISETP.GE.U32.AND.EX P1, PT, R17, UR5, PT, P1 ;  /* 0x0000000511007c0c */ /* 0x000fc4000bf26110 */
[----:B------:R-:W-:Y:S02]  /*b730*/  PRMT R4, RZ, 0x7610, R4 ;  /* 0x00007610ff047816 */ /* 0x000fe40000000004 */
[----:B------:R-:W-:Y:S01]  /*b740*/  @P3 LOP3.LUT R0, R0, 0x1, R7, 0x78, !PT ;  /* 0x0000000100003812 */ /* 0x000fe200078e7807 */
[----:B------:R-:W-:-:S08]  /*b750*/  IMAD.MOV.U32 R7, RZ, RZ, -0x1 ;  /* 0xffffffffff077424 */ /* 0x000fd000078e00ff */
[----:B0-----:R-:W-:Y:S05]  /*b760*/  @P1 BRA `(.L_x_298) ;  /* 0x00000004004c1947 */ /* 0x001fea0003800000 */
[----:B------:R-:W-:Y:S01]  /*b770*/  ULDC.64 UR4, c[0x0][0x628] ;  /* 0x00018a0000047ab9 */ /* 0x000fe20000000a00 */
[----:B------:R-:W0:Y:S01]  /*b780*/  S2R R15, SR_CTAID.X ;  /* 0x00000000000f7919 */ /* 0x000e220000002500 */
[----:B------:R-:W-:Y:S01]  /*b790*/  ISETP.NE.U32.AND P1, PT, RZ, UR4, PT ;  /* 0x00000004ff007c0c */ /* 0x000fe2000bf25070 */
[----:B------:R-:W-:Y:S01]  /*b7a0*/  ULDC UR7, c[0x0][0x630] ;  /* 0x00018c0000077ab9 */ /* 0x000fe20000000800 */
[----:B------:R-:W-:Y:S01]  /*b7b0*/  IMAD.MOV.U32 R4, RZ, RZ, R16 ;  /* 0x000000ffff047224 */ /* 0x000fe200078e0010 */
[----:B------:R-:W1:Y:S01]  /*b7c0*/  S2R R14, SR_CTAID.Y ;  /* 0x00000000000e7919 */ /* 0x000e620000002600 */
[----:B------:R-:W-:Y:S01]  /*b7d0*/  ISETP.NE.AND.EX P1, PT, RZ, UR5, PT, P1 ;  /* 0x00000005ff007c0c */ /* 0x000fe2000bf25310 */
[----:B------:R-:W-:-:S12]  /*b7e0*/  IMAD.MOV.U32 R5, RZ, RZ, R17 ;  /* 0x000000ffff057224 */ /* 0x000fd800078e0011 */
[----:B------:R-:W-:Y:S05]  /*b7f0*/  @!P1 BRA `(.L_x_299) ;  /* 0x0000000000289947 */ /* 0x000fea0003800000 */
[----:B------:R-:W-:Y:S02]  /*b800*/  ULDC UR6, c[0x0][0x634] ;  /* 0x00018d0000067ab9 */ /* 0x000fe40000000800 */
[----:B------:R-:W-:-:S05]  /*b810*/  IADD3 R9, P1, R16, UR6, RZ ;  /* 0x0000000610097c10 */ /* 0x000fca000ff3e0ff */
[----:B------:R-:W-:-:S04]  /*b820*/  IMAD.X R21, RZ, RZ, R17, P1 ;  /* 0x000000ffff157224 */ /* 0x000fc800008e0611 */
[----:B------:R-:W-:-:S04]  /*b830*/  IMAD.WIDE.U32 R6, R21, UR4, RZ ;  /* 0x0000000415067c25 */ /* 0x000fc8000f8e00ff */
[----:B------:R-:W-:-:S04]  /*b840*/  IMAD.WIDE.U32 R6, P1, R9, UR5, R6 ;  /* 0x0000000509067c25 */ /* 0x000fc8000f820006 */
[----:B------:R-:W-:-:S04]  /*b850*/  IMAD.WIDE.U32 R8, R9, UR4, RZ ;  /* 0x0000000409087c25 */ /* 0x000fc8000f8e00ff */
[----:B------:R-:W-:Y:S01]  /*b860*/  IMAD.X R5, RZ, RZ, RZ, P1 ;  /* 0x000000ffff057224 */ /* 0x000fe200008e06ff */
[----:B------:R-:W-:Y:S01]  /*b870*/  IADD3 RZ, P1, R9, R6, RZ ;  /* 0x0000000609ff7210 */ /* 0x000fe20007f3e0ff */
[----:B------:R-:W-:-:S04]  /*b880*/  IMAD.MOV.U32 R4, RZ, RZ, R7 ;  /* 0x000000ffff047224 */ /* 0x000fc800078e0007 */
[----:B------:R-:W-:-:S08]  /*b890*/  IMAD.WIDE.U32.X R4, R21, UR5, R4, P1 ;  /* 0x0000000515047c25 */ /* 0x000fd000088e0404 */
.L_x_299:
[--C-:B------:R-:W-:Y:S01]  /*b8a0*/  SHF.R.U64 R8, R4, UR7, R5.reuse ;  /* 0x0000000704087c19 */ /* 0x100fe20008001205 */
[----:B------:R-:W-:Y:S01]  /*b8b0*/  ULDC.64 UR4, c[0x0][0x620] ;  /* 0x0001880000047ab9 */ /* 0x000fe20000000a00 */
[----:B------:R-:W-:Y:S01]  /*b8c0*/  SHF.R.U32.HI R4, RZ, UR7, R5 ;  /* 0x00000007ff047c19 */ /* 0x000fe20008011605 */
[----:B------:R-:W2:Y:S01]  /*b8d0*/  LDC R24, c[0x0][0x144] ;  /* 0x00005100ff187b82 */ /* 0x000ea20000000800 */
[----:B------:R-:W-:Y:S01]  /*b8e0*/  IADD3 R7, P1, RZ, -R8, RZ ;  /* 0x80000008ff077210 */ /* 0x000fe20007f3e0ff */
[----:B------:R-:W-:Y:S01]  /*b8f0*/  ULDC.64 UR8, c[0x0][0x640] ;  /* 0x0001900000087ab9 */ /* 0x000fe20000000a00 */
[----:B0-----:R-:W-:Y:S01]  /*b900*/  I2FP.F32.U32 R9, R15 ;  /* 0x0000000f00097245 */ /* 0x001fe20000201000 */
[----:B------:R-:W-:Y:S02]  /*b910*/  ULDC UR6, c[0x0][0x608] ;  /* 0x0001820000067ab9 */ /* 0x000fe40000000800 */
[----:B------:R-:W-:Y:S01]  /*b920*/  IMAD.X R4, RZ, RZ, ~R4, P1 ;  /* 0x000000ffff047224 */ /* 0x000fe200008e0e04 */
[----:B------:R-:W-:Y:S01]  /*b930*/  ISETP.NE.U32.AND P1, PT, RZ, UR8, PT ;  /* 0x00000008ff007c0c */ /* 0x000fe2000bf25070 */
[----:B------:R-:W0:Y:S02]  /*b940*/  LDC R21, c[0x0][0x148] ;  /* 0x00005200ff157b82 */ /* 0x000e240000000800 */
[----:B------:R-:W-:Y:S01]  /*b950*/  IMAD R6, R4, UR4, RZ ;  /* 0x0000000404067c24 */ /* 0x000fe2000f8e02ff */
[----:B------:R-:W-:Y:S01]  /*b960*/  ISETP.NE.AND.EX P1, PT, RZ, UR9, PT, P1 ;  /* 0x00000009ff007c0c */ /* 0x000fe2000bf25310 */
[----:B------:R-:W-:Y:S01]  /*b970*/  IMAD.WIDE.U32 R4, R7, UR4, R16 ;  /* 0x0000000407047c25 */ /* 0x000fe2000f8e0010 */
[----:B------:R-:W-:-:S03]  /*b980*/  ULDC UR4, c[0x0][0x150] ;  /* 0x0000540000047ab9 */ /* 0x000fc60000000800 */
[----:B------:R-:W-:Y:S02]  /*b990*/  IMAD R7, R7, UR5, R6 ;  /* 0x0000000507077c24 */ /* 0x000fe4000f8e0206 */
[----:B------:R-:W-:Y:S01]  /*b9a0*/  FMUL R6, R9, UR4 ;  /* 0x0000000409067c20 */ /* 0x000fe20008400000 */
[----:B------:R-:W-:Y:S01]  /*b9b0*/  ULDC UR4, c[0x0][0x618] ;  /* 0x0001860000047ab9 */ /* 0x000fe20000000800 */
[----:B------:R-:W-:Y:S01]  /*b9c0*/  ULDC UR5, c[0x0][0x154] ;  /* 0x0000550000057ab9 */ /* 0x000fe20000000800 */
[----:B------:R-:W-:-:S03]  /*b9d0*/  IADD3 R5, R5, R7, RZ ;  /* 0x0000000705057210 */ /* 0x000fc60007ffe0ff */
[----:B------:R-:W3:Y:S01]  /*b9e0*/  F2I.U32.TRUNC.NTZ R6, R6 ;  /* 0x0000000600067305 */ /* 0x000ee2000020f000 */
[----:B------:R-:W-:Y:S02]  /*b9f0*/  SHF.R.U64 R9, R4, UR4, R5 ;  /* 0x0000000404097c19 */ /* 0x000fe40008001205 */
[----:B-1----:R-:W-:-:S05]  /*ba00*/  I2FP.F32.U32 R4, R14 ;  /* 0x0000000e00047245 */ /* 0x002fca0000201000 */
[----:B------:R-:W-:Y:S01]  /*ba10*/  FMUL R22, R4, UR5 ;  /* 0x0000000504167c20 */ /* 0x000fe20008400000 */
[----:B------:R-:W-:Y:S01]  /*ba20*/  SHF.R.U32.HI R4, RZ, UR4, R5 ;  /* 0x00000004ff047c19 */ /* 0x000fe20008011605 */
[----:B------:R-:W-:-:S03]  /*ba30*/  ULDC UR4, c[0x0][0x658] ;  /* 0x0001960000047ab9 */ /* 0x000fc60000000800 */
[--C-:B------:R-:W-:Y:S01]  /*ba40*/  SHF.R.U64 R20, R9, UR6, R4.reuse ;  /* 0x0000000609147c19 */ /* 0x100fe20008001204 */
[----:B------:R-:W1:Y:S01]  /*ba50*/  F2I.U32.TRUNC.NTZ R22, R22 ;  /* 0x0000001600167305 */ /* 0x000e62000020f000 */
[----:B------:R-:W-:Y:S01]  /*ba60*/  SHF.R.U32.HI R5, RZ, UR6, R4 ;  /* 0x00000006ff057c19 */ /* 0x000fe20008011604 */
[----:B---3--:R-:W-:-:S03]  /*ba70*/  IMAD.MOV R6, RZ, RZ, -R6 ;  /* 0x000000ffff067224 */ /* 0x008fc600078e0a06 */
[----:B------:R-:W-:Y:S01]  /*ba80*/  SHF.R.U64 R18, R20, UR4, R5 ;  /* 0x0000000414127c19 */ /* 0x000fe20008001205 */
[----:B--2---:R-:W-:Y:S01]  /*ba90*/  IMAD R15, R24, R6, R15 ;  /* 0x00000006180f7224 */ /* 0x004fe200078e020f */
[----:B------:R-:W-:-:S03]  /*baa0*/  SHF.R.U32.HI R23, RZ, UR4, R5 ;  /* 0x00000004ff177c19 */ /* 0x000fc60008011605 */
[----:B------:R-:W-:Y:S02]  /*bab0*/  IMAD.MOV.U32 R4, RZ, RZ, R18 ;  /* 0x000000ffff047224 */ /* 0x000fe400078e0012 */
[----:B------:R-:W-:Y:S01]  /*bac0*/  IMAD.MOV.U32 R5, RZ, RZ, R23 ;  /* 0x000000ffff057224 */ /* 0x000fe200078e0017 */
[----:B-1----:R-:W-:Y:S06]  /*bad0*/  @!P1 BRA `(.L_x_300) ;  /* 0x0000000000289947 */ /* 0x002fec0003800000 */
[----:B------:R-:W-:Y:S02]  /*bae0*/  ULDC UR4, c[0x0][0x64c] ;  /* 0x0001930000047ab9 */ /* 0x000fe40000000800 */
[----:B------:R-:W-:-:S05]  /*baf0*/  IADD3 R5, P1, R18, UR4, RZ ;  /* 0x0000000412057c10 */ /* 0x000fca000ff3e0ff */
[----:B------:R-:W-:-:S04]  /*bb00*/  IMAD.X R23, RZ, RZ, R23, P1 ;  /* 0x000000ffff177224 */ /* 0x000fc800008e0617 */
[----:B------:R-:W-:-:S04]  /*bb10*/  IMAD.WIDE.U32 R6, R23, UR8, RZ ;  /* 0x0000000817067c25 */ /* 0x000fc8000f8e00ff */
[----:B------:R-:W-:-:S04]  /*bb20*/  IMAD.WIDE.U32 R6, P1, R5, UR9, R6 ;  /* 0x0000000905067c25 */ /* 0x000fc8000f820006 */
[----:B------:R-:W-:-:S04]  /*bb30*/  IMAD.WIDE.U32 R4, R5, UR8, RZ ;  /* 0x0000000805047c25 */ /* 0x000fc8000f8e00ff */
[----:B------:R-:W-:Y:S01]  /*bb40*/  IMAD.MOV.U32 R4, RZ, RZ, R7 ;  /* 0x000000ffff047224 */ /* 0x000fe200078e0007 */
[----:B------:R-:W-:Y:S01]  /*bb50*/  IADD3 RZ, P3, R5, R6, RZ ;  /* 0x0000000605ff7210 */ /* 0x000fe20007f7e0ff */
[----:B------:R-:W-:-:S04]  /*bb60*/  IMAD.X R5, RZ, RZ, RZ, P1 ;  /* 0x000000ffff057224 */ /* 0x000fc800008e06ff */
[----:B------:R-:W-:-:S08]  /*bb70*/  IMAD.WIDE.U32.X R4, R23, UR9, R4, P3 ;  /* 0x0000000917047c25 */ /* 0x000fd000098e0404 */
.L_x_300:
[----:B------:R-:W-:Y:S01]  /*bb80*/  ISETP.NE.AND P1, PT, R2, 0x1, PT ;  /* 0x000000010200780c */ /* 0x000fe20003f25270 */
[----:B------:R-:W-:Y:S01]  /*bb90*/  ULDC UR4, c[0x0][0x648] ;  /* 0x0001920000047ab9 */ /* 0x000fe20000000800 */
[----:B------:R-:W-:Y:S01]  /*bba0*/  LOP3.LUT R20, R20, UR17, RZ, 0xc0, !PT ;  /* 0x0000001114147c12 */ /* 0x000fe2000f8ec0ff */
[----:B------:R-:W-:Y:S01]  /*bbb0*/  IMAD.MOV R22, RZ, RZ, -R22 ;  /* 0x000000ffff167224 */ /* 0x000fe200078e0a16 */
[----:B------:R-:W-:Y:S01]  /*bbc0*/  SHF.R.U64 R5, R4, UR4, R5 ;  /* 0x0000000404057c19 */ /* 0x000fe20008001205 */
[----:B------:R-:W-:Y:S01]  /*bbd0*/  ULDC UR4, c[0x0][0x638] ;  /* 0x00018e0000047ab9 */ /* 0x000fe20000000800 */
[----:B------:R-:W-:Y:S01]  /*bbe0*/  LOP3.LUT R9, R9, UR16, RZ, 0xc0, !PT ;  /* 0x0000001009097c12 */ /* 0x000fe2000f8ec0ff */
[----:B------:R-:W-:Y:S01]  /*bbf0*/  ULDC UR5, c[0x0][0x610] ;  /* 0x0001840000057ab9 */ /* 0x000fe20000000800 */
[C---:B------:R-:W-:Y:S01]  /*bc00*/  IADD3 R7, -R5.reuse, RZ, RZ ;  /* 0x000000ff05077210 */ /* 0x040fe20007ffe1ff */
[----:B------:R-:W-:Y:S02]  /*bc10*/  IMAD R20, R5, UR18, R20 ;  /* 0x0000001205147c24 */ /* 0x000fe4000f8e0214 */
[----:B------:R-:W-:-:S02]  /*bc20*/  IMAD.MOV.U32 R4, RZ, RZ, 0x1 ;  /* 0x00000001ff047424 */ /* 0x000fc400078e00ff */
[----:B0-----:R-:W-:Y:S02]  /*bc30*/  @P1 IMAD R15, R21, R22, R14 ;  /* 0x00000016150f1224 */ /* 0x001fe400078e020e */
[----:B------:R-:W-:Y:S01]  /*bc40*/  IMAD R18, R7, UR4, R18 ;  /* 0x0000000407127c24 */ /* 0x000fe2000f8e0212 */
[----:B------:R-:W-:Y:S01]  /*bc50*/  ULDC UR4, c[0x0][0x600] ;  /* 0x0001800000047ab9 */ /* 0x000fe20000000800 */
[----:B------:R-:W-:Y:S02]  /*bc60*/  IMAD R15, R20, UR5, R15 ;  /* 0x00000005140f7c24 */ /* 0x000fe4000f8e020f */
[----:B------:R-:W-:-:S05]  /*bc70*/  IMAD R18, R18, UR4, R9 ;  /* 0x0000000412127c24 */ /* 0x000fca000f8e0209 */
[----:B------:R-:W-:Y:S02]  /*bc80*/  SEL R9, R18, R15, !P1 ;  /* 0x0000000f12097207 */ /* 0x000fe40004800000 */
[----:B------:R-:W-:-:S07]  /*bc90*/  SEL R7, R15, R18, !P1 ;  /* 0x000000120f077207 */ /* 0x000fce0004800000 */
.L_x_298:
[----:B------:R-:W-:Y:S05]  /*bca0*/  BSYNC B1 ;  /* 0x0000000000017941 */ /* 0x000fea0003800000 */
.L_x_297:
[----:B------:R-:W-:-:S13]  /*bcb0*/  LOP3.LUT P1, RZ, R4, 0xff, RZ, 0xc0, !PT ;  /* 0x000000ff04ff7812 */ /* 0x000fda000782c0ff */
[----:B------:R-:W-:Y:S05]  /*bcc0*/  @P1 BRA `(.L_x_301) ;  /* 0xfffffff4004c1947 */ /* 0x000fea000383ffff */
[----:B------:R-:W-:Y:S05]  /*bcd0*/  BSYNC B0 ;  /* 0x0000000000007941 */ /* 0x000fea0003800000 */
.L_x_289:
[----:B------:R-:W-:-:S03]  /*bce0*/  UMOV UR4, 0xffffffff ;  /* 0xffffffff00047882 */ /* 0x000fc60000000000 */
[----:B------:R-:W-:Y:S05]  /*bcf0*/  BRA.DIV UR4, `(.L_x_302) ;  /* 0x0000000604cc7947 */ /* 0x000fea000b800000 */
[----:B------:R-:W-:-:S13]  /*bd00*/  ELECT P6, URZ, PT ;  /* 0x00000000003f782f */ /* 0x000fda00038c0000 */
.L_x_321:
[----:B------:R-:W-:Y:S04]  /*bd10*/  BSSY B0, `(.L_x_303) ;  /* 0x0000058000007945 */ /* 0x000fe80003800000 */
[----:B------:R-:W-:Y:S05]  /*bd20*/  @!P6 BRA `(.L_x_304) ;  /* 0x000000040058e947 */ /* 0x000fea0003800000 */
[----:B------:R-:W-:-:S04]  /*bd30*/  LOP3.LUT R19, R19, 0x2, RZ, 0xfc, !PT ;  /* 0x0000000213137812 */ /* 0x000fc800078efcff */
[----:B------:R-:W-:-:S13]  /*bd40*/  ISETP.NE.AND P0, PT, R19, 0x3, PT ;  /* 0x000000031300780c */ /* 0x000fda0003f05270 */
[----:B------:R-:W-:Y:S05]  /*bd50*/  @!P0 BRA `(.L_x_305) ;  /* 0x0000000000048947 */ /* 0x000fea0003800000 */
[----:B------:R-:W-:Y:S01]  /*bd60*/  BPT.TRAP 0x1 ;  /* 0x000000040000795c */ /* 0x000fe20000300000 */
.L_x_305:
[----:B------:R-:W0:Y:S01]  /*bd70*/  S2R R3, SR_CgaCtaId ;  /* 0x0000000000037919 */ /* 0x000e220000008800 */
[----:B------:R-:W-:-:S04]  /*bd80*/  MOV R2, 0x400 ;  /* 0x0000040000027802 */ /* 0x000fc80000000f00 */
[----:B0-----:R-:W-:Y:S02]  /*bd90*/  LEA R3, R3, R2, 0x18 ;  /* 0x0000000203037211 */ /* 0x001fe400078ec0ff */
[----:B------:R-:W-:-:S03]  /*bda0*/  SHF.L.U32 R2, R0, 0x1f, RZ ;  /* 0x0000001f00027819 */ /* 0x000fc600000006ff */
[----:B------:R-:W-:-:S04]  /*bdb0*/  VIADD R3, R3, 0x48 ;  /* 0x0000004803037836 */ /* 0x000fc80000000000 */
[C---:B------:R-:W-:Y:S02]  /*bdc0*/  IMAD R7, R12.reuse, 0x8, R3 ;  /* 0x000000080c077824 */ /* 0x040fe400078e0203 */
[----:B------:R-:W-:Y:S02]  /*bdd0*/  VIADD R12, R12, 0x1 ;  /* 0x000000010c0c7836 */ /* 0x000fe40000000000 */
[----:B------:R-:W0:Y:S03]  /*bde0*/  SYNCS.PHASECHK.TRANS64.TRYWAIT P0, [R7+URZ], R2 ;  /* 0x00000002070075a7 */ /* 0x000e26000800017f */
[----:B------:R-:W-:-:S04]  /*bdf0*/  ISETP.NE.AND P1, PT, R12, 0x9, PT ;  /* 0x000000090c00780c */ /* 0x000fc80003f25270 */
[----:B------:R-:W-:Y:S02]  /*be00*/  SEL R5, RZ, 0x1, P1 ;  /* 0x00000001ff057807 */ /* 0x000fe40000800000 */
[----:B------:R-:W-:Y:S02]  /*be10*/  SEL R12, R12, RZ, P1 ;  /* 0x000000ff0c0c7207 */ /* 0x000fe40000800000 */
[----:B------:R-:W-:-:S03]  /*be20*/  LOP3.LUT R5, R0, R5, RZ, 0x3c, !PT ;  /* 0x0000000500057212 */ /* 0x000fc600078e3cff */
[----:B------:R-:W-:Y:S01]  /*be30*/  IMAD R9, R12, 0x8, R3 ;  /* 0x000000080c097824 */ /* 0x000fe200078e0203 */
[----:B------:R-:W-:Y:S01]  /*be40*/  SHF.L.U32 R4, R5, 0x1f, RZ ;  /* 0x0000001f05047819 */ /* 0x000fe200000006ff */
[----:B0-----:R-:W-:Y:S06]  /*be50*/  @!P0 BRA `(.L_x_306) ;  /* 0x0000000400948947 */ /* 0x001fec0003800000 */
.L_x_322:
[----:B------:R-:W1:Y:S01]  /*be60*/  SYNCS.PHASECHK.TRANS64.TRYWAIT P0, [R9+URZ], R4 ;  /* 0x00000004090075a7 */ /* 0x000e62000800017f */
[----:B------:R-:W-:-:S05]  /*be70*/  VIADD R0, R12, 0x1 ;  /* 0x000000010c007836 */ /* 0x000fca0000000000 */
[----:B------:R-:W-:-:S04]  /*be80*/  ISETP.NE.AND P1, PT, R0, 0x9, PT ;  /* 0x000000090000780c */ /* 0x000fc80003f25270 */
[----:B0-----:R-:W-:Y:S02]  /*be90*/  SEL R2, RZ, 0x1, P1 ;  /* 0x00000001ff027807 */ /* 0x001fe40000800000 */
[----:B------:R-:W-:Y:S02]  /*bea0*/  SEL R0, R0, RZ, P1 ;  /* 0x000000ff00007207 */ /* 0x000fe40000800000 */
[----:B------:R-:W-:-:S03]  /*beb0*/  LOP3.LUT R7, R5, R2, RZ, 0x3c, !PT ;  /* 0x0000000205077212 */ /* 0x000fc600078e3cff */
[----:B------:R-:W-:Y:S01]  /*bec0*/  IMAD R6, R0, 0x8, R3 ;  /* 0x0000000800067824 */ /* 0x000fe200078e0203 */
[----:B------:R-:W-:Y:S01]  /*bed0*/  SHF.L.U32 R5, R7, 0x1f, RZ ;  /* 0x0000001f07057819 */ /* 0x000fe200000006ff */
[----:B-1----:R-:W-:Y:S06]  /*bee0*/  @!P0 BRA `(.L_x_307) ;  /* 0x0000000400848947 */ /* 0x002fec0003800000 */
.L_x_323:
[----:B------:R-:W1:Y:S01]  /*bef0*/  SYNCS.PHASECHK.TRANS64.TRYWAIT P0, [R6+URZ], R5 ;  /* 0x00000005060075a7 */ /* 0x000e62000800017f */
[----:B------:R-:W-:-:S04]  /*bf00*/  IADD3 R0, R0, 0x1, RZ ;  /* 0x0000000100007810 */ /* 0x000fc80007ffe0ff */
[----:B------:R-:W-:-:S04]  /*bf10*/  ISETP.NE.AND P1, PT, R0, 0x9, PT ;  /* 0x000000090000780c */ /* 0x000fc80003f25270 */
[----:B------:R-:W-:Y:S02]  /*bf20*/  SEL R2, RZ, 0x1, P1 ;  /* 0x00000001ff027807 */ /* 0x000fe40000800000 */
[----:B------:R-:W-:Y:S02]  /*bf30*/  SEL R0, R0, RZ, P1 ;  /* 0x000000ff00007207 */ /* 0x000fe40000800000 */
[----:B------:R-:W-:-:S03]  /*bf40*/  LOP3.LUT R7, R7, R2, RZ, 0x3c, !PT ;  /* 0x0000000207077212 */ /* 0x000fc600078e3cff */
[----:B0-----:R-:W-:Y:S01]  /*bf50*/  IMAD R9, R0, 0x8, R3 ;  /* 0x0000000800097824 */ /* 0x001fe200078e0203 */
[----:B------:R-:W-:Y:S01]  /*bf60*/  SHF.L.U32 R4, R7, 0x1f, RZ ;  /* 0x0000001f07047819 */ /* 0x000fe200000006ff */
[----:B-1----:R-:W-:Y:S06]  /*bf70*/  @!P0 BRA `(.L_x_308) ;  /* 0x0000000400748947 */ /* 0x002fec0003800000 */
.L_x_324:
[----:B------:R-:W1:Y:S01]  /*bf80*/  SYNCS.PHASECHK.TRANS64.TRYWAIT P0, [R9+URZ], R4 ;  /* 0x00000004090075a7 */ /* 0x000e62000800017f */
[----:B------:R-:W-:-:S05]  /*bf90*/  VIADD R0, R0, 0x1 ;  /* 0x0000000100007836 */ /* 0x000fca0000000000 */
[----:B------:R-:W-:-:S04]  /*bfa0*/  ISETP.NE.AND P1, PT, R0, 0x9, PT ;  /* 0x000000090000780c */ /* 0x000fc80003f25270 */
[----:B------:R-:W-:Y:S02]  /*bfb0*/  SEL R2, RZ, 0x1, P1 ;  /* 0x00000001ff027807 */ /* 0x000fe40000800000 */
[----:B------:R-:W-:Y:S02]  /*bfc0*/  SEL R0, R0, RZ, P1 ;  /* 0x000000ff00007207 */ /* 0x000fe40000800000 */
[----:B------:R-:W-:-:S03]  /*bfd0*/  LOP3.LUT R7, R7, R2, RZ, 0x3c, !PT ;  /* 0x0000000207077212 */ /* 0x000fc600078e3cff */
[----:B0-----:R-:W-:Y:S01]  /*bfe0*/  IMAD R6, R0, 0x8, R3 ;  /* 0x0000000800067824 */ /* 0x001fe200078e0203 */
[----:B------:R-:W-:Y:S01]  /*bff0*/  SHF.L.U32 R5, R7, 0x1f, RZ ;  /* 0x0000001f07057819 */ /* 0x000fe200000006ff */
[----:B-1----:R-:W-:Y:S06]  /*c000*/  @!P0 BRA `(.L_x_309) ;  /* 0x0000000400648947 */ /* 0x002fec0003800000 */
.L_x_325:
        /* <DEDUP_REMOVED lines=9> */
.L_x_326:
        /* <DEDUP_REMOVED lines=9> */
.L_x_327:
        /* <DEDUP_REMOVED lines=9> */
.L_x_328:
[----:B------:R-:W1:Y:S01]  /*c1c0*/  SYNCS.PHASECHK.TRANS64.TRYWAIT P0, [R9+URZ], R4 ;  /* 0x00000004090075a7 */ /* 0x000e62000800017f */
[----:B------:R-:W-:-:S05]  /*c1d0*/  VIADD R0, R0, 0x1 ;  /* 0x0000000100007836 */ /* 0x000fca0000000000 */
[----:B------:R-:W-:-:S04]  /*c1e0*/  ISETP.NE.AND P1, PT, R0, 0x9, PT ;  /* 0x000000090000780c */ /* 0x000fc80003f25270 */
[----:B------:R-:W-:Y:S02]  /*c1f0*/  SEL R2, RZ, 0x1, P1 ;  /* 0x00000001ff027807 */ /* 0x000fe40000800000 */
[----:B------:R-:W-:Y:S02]  /*c200*/  SEL R0, R0, RZ, P1 ;  /* 0x000000ff00007207 */ /* 0x000fe40000800000 */
[----:B------:R-:W-:Y:S01]  /*c210*/  LOP3.LUT R2, R7, R2, RZ, 0x3c, !PT ;  /* 0x0000000207027212 */ /* 0x000fe200078e3cff */
[----:B-1----:R-:W-:Y:S06]  /*c220*/  @!P0 BRA `(.L_x_313) ;  /* 0x00000004002c8947 */ /* 0x002fec0003800000 */
.L_x_329:
[----:B------:R-:W-:Y:S01]  /*c230*/  IMAD R3, R0, 0x8, R3 ;  /* 0x0000000800037824 */ /* 0x000fe200078e0203 */
[----:B------:R-:W-:-:S07]  /*c240*/  SHF.L.U32 R0, R2, 0x1f, RZ ;  /* 0x0000001f02007819 */ /* 0x000fce00000006ff */
.L_x_314:
[----:B--2---:R2:W3:Y:S02]  /*c250*/  SYNCS.PHASECHK.TRANS64.TRYWAIT P0, [R3+URZ], R0 ;  /* 0x00000000030075a7 */ /* 0x0044e4000800017f */
[----:B---3--:R-:W-:Y:S05]  /*c260*/  @!P0 NANOSLEEP.SYNCS 0x989680 ;  /* 0x009896800000895d */ /* 0x008fea0003900000 */
[----:B------:R-:W3:Y:S02]  /*c270*/  @!P0 SYNCS.PHASECHK.TRANS64 P0, [R3+URZ], R0 ;  /* 0x00000000030085a7 */ /* 0x000ee4000800007f */
[----:B---3--:R-:W-:Y:S05]  /*c280*/  @!P0 BRA `(.L_x_314) ;  /* 0xfffffffc00f08947 */ /* 0x008fea000383ffff */
.L_x_304:
[----:B------:R-:W-:Y:S05]  /*c290*/  BSYNC B0 ;  /* 0x0000000000007941 */ /* 0x000fea0003800000 */
.L_x_303:
[----:B------:R-:W-:Y:S05]  /*c2a0*/  EXIT ;  /* 0x000000000000794d */ /* 0x000fea0003800000 */
.L_x_18:
[----:B---3--:R3:W4:Y:S02]  /*c2b0*/  SYNCS.PHASECHK.TRANS64.TRYWAIT P1, [R3+URZ], R0 ;  /* 0x00000000030075a7 */ /* 0x008724000802017f */
[----:B----4-:R-:W-:Y:S05]  /*c2c0*/  @!P1 NANOSLEEP.SYNCS 0x989680 ;  /* 0x009896800000995d */ /* 0x010fea0003900000 */
[----:B------:R-:W4:Y:S02]  /*c2d0*/  @!P1 SYNCS.PHASECHK.TRANS64 P1, [R3+URZ], R0 ;  /* 0x00000000030095a7 */ /* 0x000f24000802007f */
[----:B----4-:R-:W-:Y:S05]  /*c2e0*/  @!P1 BRA `(.L_x_18) ;  /* 0xfffffffc00f09947 */ /* 0x010fea000383ffff */
[----:B------:R-:W-:Y:S05]  /*c2f0*/  BRA `(.L_x_17) ;  /* 0xffffff4c00f87947 */ /* 0x000fea000383ffff */
.L_x_23:
[----:B-1----:R-:W-:-:S04]  /*c300*/  IMAD.U32 R4, RZ, RZ, UR8 ;  /* 0x00000008ff047e24 */ /* 0x002fc8000f8e00ff */
[----:B------:R1:W2:Y:S03]  /*c310*/  SYNCS.PHASECHK.TRANS64.TRYWAIT P1, [R4+URZ], R3 ;  /* 0x00000003040075a7 */ /* 0x0002a6000802017f */
[----:B--2---:R-:W-:Y:S05]  /*c320*/  @!P1 NANOSLEEP.SYNCS 0x989680 ;  /* 0x009896800000995d */ /* 0x004fea0003900000 */
[----:B------:R-:W2:Y:S02]  /*c330*/  @!P1 SYNCS.PHASECHK.TRANS64 P1, [R4+URZ], R3 ;  /* 0x00000003040095a7 */ /* 0x000ea4000802007f */
[----:B--2---:R-:W-:Y:S05]  /*c340*/  @!P1 BRA `(.L_x_23) ;  /* 0xfffffffc00ec9947 */ /* 0x004fea000383ffff */
[----:B------:R-:W-:Y:S05]  /*c350*/  BRA `(.L_x_22) ;  /* 0xffffff5000c87947 */ /* 0x000fea000383ffff */
.L_x_290:
[----:B------:R-:W-:Y:S01]  /*c360*/  BSSY B1, `(.L_x_315) ;  /* 0x0000006000017945 */ /* 0x000fe20003800000 */
[----:B------:R-:W-:-:S07]  /*c370*/  IMAD.MOV.U32 R15, RZ, RZ, -0x1 ;  /* 0xffffffffff0f7424 */ /* 0x000fce00078e00ff */
[----:B------:R-:W-:Y:S05]  /*c380*/  WARPSYNC.COLLECTIVE R15, `(.L_x_316) ;  /* 0x000000000f0c7348 */ /* 0x000fea0003c00000 */
[----:B------:R-:W-:Y:S02]  /*c390*/  ELECT P6, UR62, PT ;  /* 0x00000000003e782f */ /* 0x000fe400038c0000 */
[----:B------:R-:W-:Y:S01]  /*c3a0*/  MOV R14, UR62 ;  /* 0x0000003e000e7c02 */ /* 0x000fe20008000f00 */
[----:B------:R-:W-:Y:S10]  /*c3b0*/  ENDCOLLECTIVE ;  /* 0x000000000000791b */ /* 0x000ff40003800000 */
.L_x_316:
[----:B------:R-:W-:Y:S05]  /*c3c0*/  BSYNC B1 ;  /* 0x0000000000017941 */ /* 0x000fea0003800000 */
.L_x_315:
[----:B------:R-:W-:Y:S05]  /*c3d0*/  BRA `(.L_x_317) ;  /* 0xffffffec00947947 */ /* 0x000fea000383ffff */
.L_x_293:
[----:B0-----:R0:W1:Y:S02]  /*c3e0*/  SYNCS.PHASECHK.TRANS64.TRYWAIT P1, [R14+URZ+0x48], R7 ;  /* 0x000048070e0075a7 */ /* 0x001064000802017f */
[----:B-1----:R-:W-:Y:S05]  /*c3f0*/  @!P1 NANOSLEEP.SYNCS 0x989680 ;  /* 0x009896800000995d */ /* 0x002fea0003900000 */
[----:B------:R-:W1:Y:S02]  /*c400*/  @!P1 SYNCS.PHASECHK.TRANS64 P1, [R14+URZ+0x48], R7 ;  /* 0x000048070e0095a7 */ /* 0x000e64000802007f */
[----:B-1----:R-:W-:Y:S05]  /*c410*/  @!P1 BRA `(.L_x_293) ;  /* 0xfffffffc00f09947 */ /* 0x002fea000383ffff */
[----:B------:R-:W-:Y:S05]  /*c420*/  BRA `(.L_x_318) ;  /* 0xffffffec00c87947 */ /* 0x000fea000383ffff */
.L_x_302:
[----:B------:R-:W-:Y:S01]  /*c430*/  BSSY B0, `(.L_x_319) ;  /* 0x0000006000007945 */ /* 0x000fe20003800000 */
[----:B------:R-:W-:-:S07]  /*c440*/  IMAD.MOV.U32 R15, RZ, RZ, -0x1 ;  /* 0xffffffffff0f7424 */ /* 0x000fce00078e00ff */
[----:B------:R-:W-:Y:S05]  /*c450*/  WARPSYNC.COLLECTIVE R15, `(.L_x_320) ;  /* 0x000000000f0c7348 */ /* 0x000fea0003c00000 */
[----:B------:R-:W-:Y:S02]  /*c460*/  ELECT P6, UR62, PT ;  /* 0x00000000003e782f */ /* 0x000fe400038c0000 */
[----:B------:R-:W-:Y:S01]  /*c470*/  MOV R14, UR62 ;  /* 0x0000003e000e7c02 */ /* 0x000fe20008000f00 */
[----:B------:R-:W-:Y:S10]  /*c480*/  ENDCOLLECTIVE ;  /* 0x000000000000791b */ /* 0x000ff40003800000 */
.L_x_320:
[----:B------:R-:W-:Y:S05]  /*c490*/  BSYNC B0 ;  /* 0x0000000000007941 */ /* 0x000fea0003800000 */
.L_x_319:
[----:B------:R-:W-:Y:S05]  /*c4a0*/  BRA `(.L_x_321) ;  /* 0xfffffff800187947 */ /* 0x000fea000383ffff */
.L_x_306:
[----:B0-----:R0:W1:Y:S02]  /*c4b0*/  SYNCS.PHASECHK.TRANS64.TRYWAIT P0, [R7+URZ], R2 ;  /* 0x00000002070075a7 */ /* 0x001064000800017f */
[----:B-1----:R-:W-:Y:S05]  /*c4c0*/  @!P0 NANOSLEEP.SYNCS 0x989680 ;  /* 0x009896800000895d */ /* 0x002fea0003900000 */
[----:B------:R-:W1:Y:S02]  /*c4d0*/  @!P0 SYNCS.PHASECHK.TRANS64 P0, [R7+URZ], R2 ;  /* 0x00000002070085a7 */ /* 0x000e64000800007f */
[----:B-1----:R-:W-:Y:S05]  /*c4e0*/  @!P0 BRA `(.L_x_306) ;  /* 0xfffffffc00f08947 */ /* 0x002fea000383ffff */
[----:B------:R-:W-:Y:S05]  /*c4f0*/  BRA `(.L_x_322) ;  /* 0xfffffff800587947 */ /* 0x000fea000383ffff */
.L_x_307:
[----:B0-----:R0:W1:Y:S02]  /*c500*/  SYNCS.PHASECHK.TRANS64.TRYWAIT P0, [R9+URZ], R4 ;  /* 0x00000004090075a7 */ /* 0x001064000800017f */
[----:B-1----:R-:W-:Y:S05]  /*c510*/  @!P0 NANOSLEEP.SYNCS 0x989680 ;  /* 0x009896800000895d */ /* 0x002fea0003900000 */
[----:B------:R-:W1:Y:S02]  /*c520*/  @!P0 SYNCS.PHASECHK.TRANS64 P0, [R9+URZ], R4 ;  /* 0x00000004090085a7 */ /* 0x000e64000800007f */
[----:B-1----:R-:W-:Y:S05]  /*c530*/  @!P0 BRA `(.L_x_307) ;  /* 0xfffffffc00f08947 */ /* 0x002fea000383ffff */
[----:B------:R-:W-:Y:S05]  /*c540*/  BRA `(.L_x_323) ;  /* 0xfffffff800687947 */ /* 0x000fea000383ffff */
.L_x_308:
[----:B0-----:R0:W1:Y:S02]  /*c550*/  SYNCS.PHASECHK.TRANS64.TRYWAIT P0, [R6+URZ], R5 ;  /* 0x00000005060075a7 */ /* 0x001064000800017f */
[----:B-1----:R-:W-:Y:S05]  /*c560*/  @!P0 NANOSLEEP.SYNCS 0x989680 ;  /* 0x009896800000895d */ /* 0x002fea0003900000 */
[----:B------:R-:W1:Y:S02]  /*c570*/  @!P0 SYNCS.PHASECHK.TRANS64 P0, [R6+URZ], R5 ;  /* 0x00000005060085a7 */ /* 0x000e64000800007f */
[----:B-1----:R-:W-:Y:S05]  /*c580*/  @!P0 BRA `(.L_x_308) ;  /* 0xfffffffc00f08947 */ /* 0x002fea000383ffff */
[----:B------:R-:W-:Y:S05]  /*c590*/  BRA `(.L_x_324) ;  /* 0xfffffff800787947 */ /* 0x000fea000383ffff */
.L_x_309:
[----:B0-----:R0:W1:Y:S02]  /*c5a0*/  SYNCS.PHASECHK.TRANS64.TRYWAIT P0, [R9+URZ], R4 ;  /* 0x00000004090075a7 */ /* 0x001064000800017f */
[----:B-1----:R-:W-:Y:S05]  /*c5b0*/  @!P0 NANOSLEEP.SYNCS 0x989680 ;  /* 0x009896800000895d */ /* 0x002fea0003900000 */
[----:B------:R-:W1:Y:S02]  /*c5c0*/  @!P0 SYNCS.PHASECHK.TRANS64 P0, [R9+URZ], R4 ;  /* 0x00000004090085a7 */ /* 0x000e64000800007f */
[----:B-1----:R-:W-:Y:S05]  /*c5d0*/  @!P0 BRA `(.L_x_309) ;  /* 0xfffffffc00f08947 */ /* 0x002fea000383ffff */
[----:B------:R-:W-:Y:S05]  /*c5e0*/  BRA `(.L_x_325) ;  /* 0xfffffff800887947 */ /* 0x000fea000383ffff */
.L_x_310:
[----:B0-----:R0:W1:Y:S02]  /*c5f0*/  SYNCS.PHASECHK.TRANS64.TRYWAIT P0, [R6+URZ], R5 ;  /* 0x00000005060075a7 */ /* 0x001064000800017f */
[----:B-1----:R-:W-:Y:S05]  /*c600*/  @!P0 NANOSLEEP.SYNCS 0x989680 ;  /* 0x009896800000895d */ /* 0x002fea0003900000 */
[----:B------:R-:W1:Y:S02]  /*c610*/  @!P0 SYNCS.PHASECHK.TRANS64 P0, [R6+URZ], R5 ;  /* 0x00000005060085a7 */ /* 0x000e64000800007f */
[----:B-1----:R-:W-:Y:S05]  /*c620*/  @!P0 BRA `(.L_x_310) ;  /* 0xfffffffc00f08947 */ /* 0x002fea000383ffff */
[----:B------:R-:W-:Y:S05]  /*c630*/  BRA `(.L_x_326) ;  /* 0xfffffff800987947 */ /* 0x000fea000383ffff */
.L_x_311:
[----:B0-----:R0:W1:Y:S02]  /*c640*/  SYNCS.PHASECHK.TRANS64.TRYWAIT P0, [R9+URZ], R4 ;  /* 0x00000004090075a7 */ /* 0x001064000800017f */
[----:B-1----:R-:W-:Y:S05]  /*c650*/  @!P0 NANOSLEEP.SYNCS 0x989680 ;  /* 0x009896800000895d */ /* 0x002fea0003900000 */
[----:B------:R-:W1:Y:S02]  /*c660*/  @!P0 SYNCS.PHASECHK.TRANS64 P0, [R9+URZ], R4 ;  /* 0x00000004090085a7 */ /* 0x000e64000800007f */
[----:B-1----:R-:W-:Y:S05]  /*c670*/  @!P0 BRA `(.L_x_311) ;  /* 0xfffffffc00f08947 */ /* 0x002fea000383ffff */
[----:B------:R-:W-:Y:S05]  /*c680*/  BRA `(.L_x_327) ;  /* 0xfffffff800a87947 */ /* 0x000fea000383ffff */
.L_x_312:
[----:B0-----:R0:W1:Y:S02]  /*c690*/  SYNCS.PHASECHK.TRANS64.TRYWAIT P0, [R6+URZ], R5 ;  /* 0x00000005060075a7 */ /* 0x001064000800017f */
[----:B-1----:R-:W-:Y:S05]  /*c6a0*/  @!P0 NANOSLEEP.SYNCS 0x989680 ;  /* 0x009896800000895d */ /* 0x002fea0003900000 */
[----:B------:R-:W1:Y:S02]  /*c6b0*/  @!P0 SYNCS.PHASECHK.TRANS64 P0, [R6+URZ], R5 ;  /* 0x00000005060085a7 */ /* 0x000e64000800007f */
[----:B-1----:R-:W-:Y:S05]  /*c6c0*/  @!P0 BRA `(.L_x_312) ;  /* 0xfffffffc00f08947 */ /* 0x002fea000383ffff */
[----:B------:R-:W-:Y:S05]  /*c6d0*/  BRA `(.L_x_328) ;  /* 0xfffffff800b87947 */ /* 0x000fea000383ffff */
.L_x_313:
[----:B-1----:R1:W2:Y:S02]  /*c6e0*/  SYNCS.PHASECHK.TRANS64.TRYWAIT P0, [R9+URZ], R4 ;  /* 0x00000004090075a7 */ /* 0x0022a4000800017f */
[----:B--2---:R-:W-:Y:S05]  /*c6f0*/  @!P0 NANOSLEEP.SYNCS 0x989680 ;  /* 0x009896800000895d */ /* 0x004fea0003900000 */
[----:B------:R-:W2:Y:S02]  /*c700*/  @!P0 SYNCS.PHASECHK.TRANS64 P0, [R9+URZ], R4 ;  /* 0x00000004090085a7 */ /* 0x000ea4000800007f */
[----:B--2---:R-:W-:Y:S05]  /*c710*/  @!P0 BRA `(.L_x_313) ;  /* 0xfffffffc00f08947 */ /* 0x004fea000383ffff */
[----:B------:R-:W-:Y:S05]  /*c720*/  BRA `(.L_x_329) ;  /* 0xfffffff800c07947 */ /* 0x000fea000383ffff */
.L_x_330:
[----:B------:R-:W-:-:S00]  /*c730*/  BRA `(.L_x_330) ;  /* 0xfffffffc00fc7947 */ /* 0x000fc0000383ffff */
[----:B------:R-:W-:-:S00]  /*c740*/  NOP ;  /* 0x0000000000007918 */ /* 0x000fc00000000000 */
        /* <DEDUP_REMOVED lines=11> */
.L_x_331:


//--------------------- .nv.global.init           --------------------------
	.section	.nv.global.init,"aw",@progbits
.nv.global.init:
	.type		$str$22,@object
	.size		$str$22,($str$23 - $str$22)
$str$22:
        /*0000*/ 	.byte	0x6b, 0x5f, 0x74, 0x69, 0x6c, 0x65, 0x5f, 0x63, 0x6f, 0x75, 0x6e, 0x74, 0x20, 0x3e, 0x3d, 0x20
        /*0010*/ 	.byte	0x31, 0x00
	.type		$str$23,@object
	.size		$str$23,(__unnamed_1 - $str$23)
$str$23:
        /*0012*/ 	.byte	0x2f, 0x74, 0x6d, 0x70, 0x2f, 0x63, 0x75, 0x74, 0x6c, 0x61, 0x73, 0x73, 0x5f, 0x73, 0x77, 0x65
        /*0022*/ 	.byte	0x65, 0x70, 0x5f, 0x73, 0x72, 0x63, 0x2f, 0x69, 0x6e, 0x63, 0x6c, 0x75, 0x64, 0x65, 0x2f, 0x63
        /*0032*/ 	.byte	0x75, 0x74, 0x6c, 0x61, 0x73, 0x73, 0x2f, 0x67, 0x65, 0x6d, 0x6d, 0x2f, 0x63, 0x6f, 0x6c, 0x6c
        /*0042*/ 	.byte	0x65, 0x63, 0x74, 0x69, 0x76, 0x65, 0x2f, 0x73, 0x6d, 0x39, 0x30, 0x5f, 0x6d, 0x6d, 0x61, 0x5f
        /*0052*/ 	.byte	0x74, 0x6d, 0x61, 0x5f, 0x67, 0x6d, 0x6d, 0x61, 0x5f, 0x73, 0x73, 0x5f, 0x77, 0x61, 0x72, 0x70
        /*0062*/ 	.byte	0x73, 0x70, 0x65, 0x63, 0x69, 0x61, 0x6c, 0x69, 0x7a, 0x65, 0x64, 0x2e, 0x68, 0x70, 0x70, 0x00
	.type		__unnamed_1,@object
	.size		__unnamed_1,(.L_0 - __unnamed_1)
__unnamed_1:
        /*0072*/ 	.byte	0x76, 0x6f, 0x69, 0x64, 0x20, 0x63, 0x75, 0x74, 0x6c, 0x61, 0x73, 0x73, 0x3a, 0x3a, 0x67, 0x65
        /* <DEDUP_REMOVED lines=179> */
        /*0bb2*/ 	.byte	0x65, 0x3a, 0x3a, 0x69, 0x64, 0x65, 0x6e, 0x74, 0x69, 0x74, 0x79, 0x5d, 0x00
.L_0:


//--------------------- .nv.shared._ZN7cutlass13device_kernelINS_4gemm6kernel13GemmUniversalIN4cute5tupleIJiiiiEEENS1_10collective13CollectiveMmaINS1_34MainloopSm90TmaGmmaWarpSpecializedILi9ENS5_IJNS4_1CILi1EEESB_SB_EEENS1_35KernelTmaWarpSpecializedCooperativeEEENS5_IJNSA_ILi256EEENSA_ILi128EEENSA_ILi32EEEEEENS_6half_tENS5_IJlSB_lEEESJ_SK_NS4_8TiledMMAINS4_8MMA_AtomIJNS4_4SM904GMMA26MMA_64x128x16_F32F16F16_SSILNSO_5MajorE0ELSQ_0ELNSO_7ScaleInE1ELSR_1EEEEEENS4_6LayoutINS5_IJNSA_ILi2EEESB_SB_EEENS5_IJSB_NSA_ILi0EEESX_EEEEENS5_IJNS4_10UnderscoreES10_S10_EEEEENS4_13SM90_TMA_LOADENS4_14ComposedLayoutINS4_7SwizzleILi2ELi4ELi3EEENS4_18smem_ptr_flag_bitsILi16EEENSU_INS5_IJNSA_ILi8EEESH_EEENS5_IJSH_SB_EEEEEEEvNS4_8identityES13_S1D_vS1E_EENS_8epilogue10collective6detail29Sm90TmaWarpSpecializedAdapterINS1H_15DefaultEpilogueISJ_SK_SK_NS1G_6thread17LinearCombinationISJ_Li1EffLNS1L_9ScaleType4KindE0ELNS_15FloatRoundStyleE2ESJ_EENS1_15EpilogueDefaultEEEEEvvEEEEvNT_6ParamsE --------------------------
	.section	.nv.shared._ZN7cutlass13device_kernelINS_4gemm6kernel13GemmUniversalIN4cute5tupleIJiiiiEEENS1_10collective13CollectiveMmaINS1_34MainloopSm90TmaGmmaWarpSpecializedILi9ENS5_IJNS4_1CILi1EEESB_SB_EEENS1_35KernelTmaWarpSpecializedCooperativeEEENS5_IJNSA_ILi256EEENSA_ILi128EEENSA_ILi32EEEEEENS_6half_tENS5_IJlSB_lEEESJ_SK_NS4_8TiledMMAINS4_8MMA_AtomIJNS4_4SM904GMMA26MMA_64x128x16_F32F16F16_SSILNSO_5MajorE0ELSQ_0ELNSO_7ScaleInE1ELSR_1EEEEEENS4_6LayoutINS5_IJNSA_ILi2EEESB_SB_EEENS5_IJSB_NSA_ILi0EEESX_EEEEENS5_IJNS4_10UnderscoreES10_S10_EEEEENS4_13SM90_TMA_LOADENS4_14ComposedLayoutINS4_7SwizzleILi2ELi4ELi3EEENS4_18smem_ptr_flag_bitsILi16EEENSU_INS5_IJNSA_ILi8EEESH_EEENS5_IJSH_SB_EEEEEEEvNS4_8identityES13_S1D_vS1E_EENS_8epilogue10collective6detail29Sm90TmaWarpSpecializedAdapterINS1H_15DefaultEpilogueISJ_SK_SK_NS1G_6thread17LinearCombinationISJ_Li1EffLNS1L_9ScaleType4KindE0ELNS_15FloatRoundStyleE2ESJ_EENS1_15EpilogueDefaultEEEEEvvEEEEvNT_6ParamsE,"aw",@nobits
	.sectionflags	@""
	.align	16
	.zero		1024


//--------------------- .nv.shared.reserved.0     --------------------------
	.section	.nv.shared.reserved.0,"aw",@nobits
	.weak		__nv_reservedSMEM_offset_0_alias
	.size		__nv_reservedSMEM_offset_0_alias, 0, 0
	.other		__nv_reservedSMEM_offset_0_alias,@"STO_CUDA_RESERVED_SHARED STV_DEFAULT"
__nv_reservedSMEM_offset_0_alias:
	.zero		0


//--------------------- .nv.global                --------------------------
	.section	.nv.global,"aw",@nobits
.nv.global:
	.type		_ZN39_INTERNAL_248587cf_4_k_cu_4044ad5b_29374cute1_E,@object
	.size		_ZN39_INTERNAL_248587cf_4_k_cu_4044ad5b_29374cute1_E,(_ZN39_INTERNAL_248587cf_4_k_cu_4044ad5b_29374cuda3std3__45__cpo6cbeginE - _ZN39_INTERNAL_248587cf_4_k_cu_4044ad5b_29374cute1_E)
_ZN39_INTERNAL_248587cf_4_k_cu_4044ad5b_29374cute1_E:
	.zero		1
	.type		_ZN39_INTERNAL_248587cf_4_k_cu_4044ad5b_29374cuda3std3__45__cpo6cbeginE,@object
	.size		_ZN39_INTERNAL_248587cf_4_k_cu_4044ad5b_29374cuda3std3__45__cpo6cbeginE,(_ZN39_INTERNAL_248587cf_4_k_cu_4044ad5b_29374cuda3std3__48in_placeE - _ZN39_INTERNAL_248587cf_4_k_cu_4044ad5b_29374cuda3std3__45__cpo6cbeginE)
_ZN39_INTERNAL_248587cf_4_k_cu_4044ad5b_29374cuda3std3__45__cpo6cbeginE:
	.zero		1
	.type		_ZN39_INTERNAL_248587cf_4_k_cu_4044ad5b_29374cuda3std3__48in_placeE,@object
	.size		_ZN39_INTERNAL_248587cf_4_k_cu_4044ad5b_29374cuda3std3__48in_placeE,(_ZN39_INTERNAL_248587cf_4_k_cu_4044ad5b_29374cuda3std6ranges3__45__cpo9iter_moveE - _ZN39_INTERNAL_248587cf_4_k_cu_4044ad5b_29374cuda3std3__48in_placeE)
_ZN39_INTERNAL_248587cf_4_k_cu_4044ad5b_29374cuda3std3__48in_placeE:
	.zero		1
	.type		_ZN39_INTERNAL_248587cf_4_k_cu_4044ad5b_29374cuda3std6ranges3__45__cpo9iter_moveE,@object
	.size		_ZN39_INTERNAL_248587cf_4_k_cu_4044ad5b_29374cuda3std6ranges3__45__cpo9iter_moveE,(_ZN39_INTERNAL_248587cf_4_k_cu_4044ad5b_29374cuda3std3__45__cpo5beginE - _ZN39_INTERNAL_248587cf_4_k_cu_4044ad5b_29374cuda3std6ranges3__45__cpo9iter_moveE)
_ZN39_INTERNAL_248587cf_4_k_cu_4044ad5b_29374cuda3std6ranges3__45__cpo9iter_moveE:
	.zero		1
	.type		_ZN39_INTERNAL_248587cf_4_k_cu_4044ad5b_29374cuda3std3__45__cpo5beginE,@object
	.size		_ZN39_INTERNAL_248587cf_4_k_cu_4044ad5b_29374cuda3std3__45__cpo5beginE,(_ZN39_INTERNAL_248587cf_4_k_cu_4044ad5b_29374cuda3std3__441_GLOBAL__N__248587cf_4_k_cu_4044ad5b_29376ignoreE - _ZN39_INTERNAL_248587cf_4_k_cu_4044ad5b_29374cuda3std3__45__cpo5beginE)
_ZN39_INTERNAL_248587cf_4_k_cu_4044ad5b_29374cuda3std3__45__cpo5beginE:
	.zero		1
	.type		_ZN39_INTERNAL_248587cf_4_k_cu_4044ad5b_29374cuda3std3__441_GLOBAL__N__248587cf_4_k_cu_4044ad5b_29376ignoreE,@object
	.size		_ZN39_INTERNAL_248587cf_4_k_cu_4044ad5b_29374cuda3std3__441_GLOBAL__N__248587cf_4_k_cu_4044ad5b_29376ignoreE,(_ZN39_INTERNAL_248587cf_4_k_cu_4044ad5b_29374cute7productE - _ZN39_INTERNAL_248587cf_4_k_cu_4044ad5b_29374cuda3std3__441_GLOBAL__N__248587cf_4_k_cu_4044ad5b_29376ignoreE)
_ZN39_INTERNAL_248587cf_4_k_cu_4044ad5b_29374cuda3std3__441_GLOBAL__N__248587cf_4_k_cu_4044ad5b_29376ignoreE:
	.zero		1
	.type		_ZN39_INTERNAL_248587cf_4_k_cu_4044ad5b_29374cute7productE,@object
	.size		_ZN39_INTERNAL_248587cf_4_k_cu_4044ad5b_29374cute7productE,(_ZN39_INTERNAL_248587cf_4_k_cu_4044ad5b_29374cuda3std3__45__cpo3endE - _ZN39_INTERNAL_248587cf_4_k_cu_4044ad5b_29374cute7productE)
_ZN39_INTERNAL_248587cf_4_k_cu_4044ad5b_29374cute7productE:
	.zero		1
	.type		_ZN39_INTERNAL_248587cf_4_k_cu_4044ad5b_29374cuda3std3__45__cpo3endE,@object
	.size		_ZN39_INTERNAL_248587cf_4_k_cu_4044ad5b_29374cuda3std3__45__cpo3endE,(_ZN39_INTERNAL_248587cf_4_k_cu_4044ad5b_29374cuda3std3__419piecewise_constructE - _ZN39_INTERNAL_248587cf_4_k_cu_4044ad5b_29374cuda3std3__45__cpo3endE)
_ZN39_INTERNAL_248587cf_4_k_cu_4044ad5b_29374cuda3std3__45__cpo3endE:
	.zero		1
	.type		_ZN39_INTERNAL_248587cf_4_k_cu_4044ad5b_29374cuda3std3__419piecewise_constructE,@object
	.size		_ZN39_INTERNAL_248587cf_4_k_cu_4044ad5b_29374cuda3std3__419piecewise_constructE,(_ZN39_INTERNAL_248587cf_4_k_cu_4044ad5b_29374cuda3std3__45__cpo4cendE - _ZN39_INTERNAL_248587cf_4_k_cu_4044ad5b_29374cuda3std3__419piecewise_constructE)
_ZN39_INTERNAL_248587cf_4_k_cu_4044ad5b_29374cuda3std3__419piecewise_constructE:
	.zero		1
	.type		_ZN39_INTERNAL_248587cf_4_k_cu_4044ad5b_29374cuda3std3__45__cpo4cendE,@object
	.size		_ZN39_INTERNAL_248587cf_4_k_cu_4044ad5b_29374cuda3std3__45__cpo4cendE,(_ZN39_INTERNAL_248587cf_4_k_cu_4044ad5b_29374cuda3std6ranges3__45__cpo4swapE - _ZN39_INTERNAL_248587cf_4_k_cu_4044ad5b_29374cuda3std3__45__cpo4cendE)
_ZN39_INTERNAL_248587cf_4_k_cu_4044ad5b_29374cuda3std3__45__cpo4cendE:
	.zero		1
	.type		_ZN39_INTERNAL_248587cf_4_k_cu_4044ad5b_29374cuda3std6ranges3__45__cpo4swapE,@object
	.size		_ZN39_INTERNAL_248587cf_4_k_cu_4044ad5b_29374cuda3std6ranges3__45__cpo4swapE,(.L_8 - _ZN39_INTERNAL_248587cf_4_k_cu_4044ad5b_29374cuda3std6ranges3__45__cpo4swapE)
_ZN39_INTERNAL_248587cf_4_k_cu_4044ad5b_29374cuda3std6ranges3__45__cpo4swapE:
	.zero		1
.L_8:


//--------------------- .nv.constant0._ZN7cutlass13device_kernelINS_4gemm6kernel13GemmUniversalIN4cute5tupleIJiiiiEEENS1_10collective13CollectiveMmaINS1_34MainloopSm90TmaGmmaWarpSpecializedILi9ENS5_IJNS4_1CILi1EEESB_SB_EEENS1_35KernelTmaWarpSpecializedCooperativeEEENS5_IJNSA_ILi256EEENSA_ILi128EEENSA_ILi32EEEEEENS_6half_tENS5_IJlSB_lEEESJ_SK_NS4_8TiledMMAINS4_8MMA_AtomIJNS4_4SM904GMMA26MMA_64x128x16_F32F16F16_SSILNSO_5MajorE0ELSQ_0ELNSO_7ScaleInE1ELSR_1EEEEEENS4_6LayoutINS5_IJNSA_ILi2EEESB_SB_EEENS5_IJSB_NSA_ILi0EEESX_EEEEENS5_IJNS4_10UnderscoreES10_S10_EEEEENS4_13SM90_TMA_LOADENS4_14ComposedLayoutINS4_7SwizzleILi2ELi4ELi3EEENS4_18smem_ptr_flag_bitsILi16EEENSU_INS5_IJNSA_ILi8EEESH_EEENS5_IJSH_SB_EEEEEEEvNS4_8identityES13_S1D_vS1E_EENS_8epilogue10collective6detail29Sm90TmaWarpSpecializedAdapterINS1H_15DefaultEpilogueISJ_SK_SK_NS1G_6thread17LinearCombinationISJ_Li1EffLNS1L_9ScaleType4KindE0ELNS_15FloatRoundStyleE2ESJ_EENS1_15EpilogueDefaultEEEEEvvEEEEvNT_6ParamsE --------------------------
	.section	.nv.constant0._ZN7cutlass13device_kernelINS_4gemm6kernel13GemmUniversalIN4cute5tupleIJiiiiEEENS1_10collective13CollectiveMmaINS1_34MainloopSm90TmaGmmaWarpSpecializedILi9ENS5_IJNS4_1CILi1EEESB_SB_EEENS1_35KernelTmaWarpSpecializedCooperativeEEENS5_IJNSA_ILi256EEENSA_ILi128EEENSA_ILi32EEEEEENS_6half_tENS5_IJlSB_lEEESJ_SK_NS4_8TiledMMAINS4_8MMA_AtomIJNS4_4SM904GMMA26MMA_64x128x16_F32F16F16_SSILNSO_5MajorE0ELSQ_0ELNSO_7ScaleInE1ELSR_1EEEEEENS4_6LayoutINS5_IJNSA_ILi2EEESB_SB_EEENS5_IJSB_NSA_ILi0EEESX_EEEEENS5_IJNS4_10UnderscoreES10_S10_EEEEENS4_13SM90_TMA_LOADENS4_14ComposedLayoutINS4_7SwizzleILi2ELi4ELi3EEENS4_18smem_ptr_flag_bitsILi16EEENSU_INS5_IJNSA_ILi8EEESH_EEENS5_IJSH_SB_EEEEEEEvNS4_8identityES13_S1D_vS1E_EENS_8epilogue10collective6detail29Sm90TmaWarpSpecializedAdapterINS1H_15DefaultEpilogueISJ_SK_SK_NS1G_6thread17LinearCombinationISJ_Li1EffLNS1L_9ScaleType4KindE0ELNS_15FloatRoundStyleE2ESJ_EENS1_15EpilogueDefaultEEEEEvvEEEEvNT_6ParamsE,"a",@progbits
	.sectionflags	@""
	.align	4
.nv.constant0._ZN7cutlass13device_kernelINS_4gemm6kernel13GemmUniversalIN4cute5tupleIJiiiiEEENS1_10collective13CollectiveMmaINS1_34MainloopSm90TmaGmmaWarpSpecializedILi9ENS5_IJNS4_1CILi1EEESB_SB_EEENS1_35KernelTmaWarpSpecializedCooperativeEEENS5_IJNSA_ILi256EEENSA_ILi128EEENSA_ILi32EEEEEENS_6half_tENS5_IJlSB_lEEESJ_SK_NS4_8TiledMMAINS4_8MMA_AtomIJNS4_4SM904GMMA26MMA_64x128x16_F32F16F16_SSILNSO_5MajorE0ELSQ_0ELNSO_7ScaleInE1ELSR_1EEEEEENS4_6LayoutINS5_IJNSA_ILi2EEESB_SB_EEENS5_IJSB_NSA_ILi0EEESX_EEEEENS5_IJNS4_10UnderscoreES10_S10_EEEEENS4_13SM90_TMA_LOADENS4_14ComposedLayoutINS4_7SwizzleILi2ELi4ELi3EEENS4_18smem_ptr_flag_bitsILi16EEENSU_INS5_IJNSA_ILi8EEESH_EEENS5_IJSH_SB_EEEEEEEvNS4_8identityES13_S1D_vS1E_EENS_8epilogue10collective6detail29Sm90TmaWarpSpecializedAdapterINS1H_15DefaultEpilogueISJ_SK_SK_NS1G_6thread17LinearCombinationISJ_Li1EffLNS1L_9ScaleType4KindE0ELNS_15FloatRoundStyleE2ESJ_EENS1_15EpilogueDefaultEEEEEvvEEEEvNT_6ParamsE:
	.zero		1664


//--------------------- SYMBOLS --------------------------

	.type		.nv.reservedSmem.offset0,@object
	.size		.nv.reservedSmem.offset0,0x4
	.type		__assertfail,@function
